	.target	sm_100a

	.elftype	@"ET_EXEC"


//--------------------- .note.nv.tkinfo           --------------------------
	.section	.note.nv.tkinfo,"",@"SHT_NOTE"
	.sectionflags	@"SHF_NOTE_NV_TKINFO"
	.tkinfo
        /*0018*/ 	.word	0x00000002
        /*0030*/ 	.string	""
        /*0030*/ 	.string	"ptxas"
        /*0030*/ 	.string	"Cuda compilation tools, release 13.0, V13.0.88"
        /*0030*/ 	.string	"Build cuda_13.0.r13.0/compiler.36424714_0"
        /*0030*/ 	.string	"-arch sm_100a -m 64 "



//--------------------- .note.nv.cuinfo           --------------------------
	.section	.note.nv.cuinfo,"",@"SHT_NOTE"
	.sectionflags	@"SHF_NOTE_NV_CUINFO"
        /*0018*/ 	.short	0x0002
        /*001a*/ 	.short	0x0064
        /*001c*/ 	.short	0x0082
	.zero		2


//--------------------- .nv.info                  --------------------------
	.section	.nv.info,"",@"SHT_CUDA_INFO"
	.align	4


	//----- nvinfo : EIATTR_REGCOUNT
	.align		4
        /*0000*/ 	.byte	0x04, 0x2f
        /*0002*/ 	.short	(.L_19 - .L_18)
	.align		4
.L_18:
        /*0004*/ 	.word	index@(_ZN7cutlass13device_kernelINS_4gemm6kernel13GemmUniversalIN4cute5tupleIJiiiiEEENS1_10collective13CollectiveMmaINS1_35MainloopSm100TmaUmmaWarpSpecializedILi3ELi2ELi4ENS5_IJNS4_1CILi1EEESB_SB_EEEEENS5_IJNSA_ILi64EEENSA_ILi128EEENSA_ILi32EEEEEENS_12float_e4m3_tENS5_IJlSB_lEEESI_SJ_NS4_8TiledMMAINS4_8MMA_AtomIJNS4_10MMA_TraitsINS4_19SM100_MMA_F8F6F4_SSEJSI_SI_fSE_SF_NS4_17integral_constantINS4_4UMMA5MajorELSQ_0EEESR_NSO_INSP_7ScaleInELSS_0EEEST_EEEEEENS4_6LayoutISC_NS5_IJNSA_ILi0EEESX_SX_EEEEENS5_IJNS4_10UnderscoreES10_S10_EEEEENS4_13SM90_TMA_LOADENS4_14ComposedLayoutINS4_7SwizzleILi1ELi4ELi3EEENS4_18smem_ptr_flag_bitsILi8EEENSW_INS5_IJNSA_ILi8EEESG_EEENS5_IJSG_SB_EEEEEEEvNS4_8identityES13_S1D_vS1E_EENS_8epilogue10collective18CollectiveEpilogueINS1G_23Sm100TmaWarpSpecializedILi2ELi2ELi32ELb0ELb0EEEJSH_NS5_IJNSW_ISE_SB_EES1L_EEESI_SJ_SI_SJ_NS1G_6fusion15FusionCallbacksIS1K_NS1N_17LinearCombinationISI_fSI_fLNS_15FloatRoundStyleE2EEESH_S1M_JEEENS4_5SM1004TMEM4LOAD26SM100_TMEM_LOAD_16dp32b32xES13_NS14_INS15_ILi2ELi4ELi3EEES18_NSW_INS5_IJS19_SE_EEENS5_IJSE_SB_EEEEEEENS4_39AutoVectorizingCopyWithAssumedAlignmentILi128EEENS4_14SM90_TMA_STOREES21_S23_S23_EEEvvEEEEvNT_6ParamsE)
        /*0008*/ 	.word	0x00000080


	//----- nvinfo : EIATTR_FRAME_SIZE
	.align		4
.L_19:
        /*000c*/ 	.byte	0x04, 0x11
        /*000e*/ 	.short	(.L_21 - .L_20)
	.align		4
.L_20:
        /*0010*/ 	.word	index@($__internal_2_$__cuda_sm10x_tcgen05_guardrail_trap_unallocated_columns_being_dealloced)
        /*0014*/ 	.word	0x00000000


	//----- nvinfo : EIATTR_FRAME_SIZE
	.align		4
.L_21:
        /*0018*/ 	.byte	0x04, 0x11
        /*001a*/ 	.short	(.L_23 - .L_22)
	.align		4
.L_22:
        /*001c*/ 	.word	index@($__internal_1_$__cuda_sm10x_tcgen05_guardrail_trap_phase_invalid_during_alloc)
        /*0020*/ 	.word	0x00000000


	//----- nvinfo : EIATTR_FRAME_SIZE
	.align		4
.L_23:
        /*0024*/ 	.byte	0x04, 0x11
        /*0026*/ 	.short	(.L_25 - .L_24)
	.align		4
.L_24:
        /*0028*/ 	.word	index@($__internal_0_$__cuda_sm10x_tcgen05_guardrail_trap_col_being_dealloced_not_returned_by_alloc)
        /*002c*/ 	.word	0x00000000


	//----- nvinfo : EIATTR_FRAME_SIZE
	.align		4
.L_25:
        /*0030*/ 	.byte	0x04, 0x11
        /*0032*/ 	.short	(.L_27 - .L_26)
	.align		4
.L_26:
        /*0034*/ 	.word	index@(_ZN7cutlass13device_kernelINS_4gemm6kernel13GemmUniversalIN4cute5tupleIJiiiiEEENS1_10collective13CollectiveMmaINS1_35MainloopSm100TmaUmmaWarpSpecializedILi3ELi2ELi4ENS5_IJNS4_1CILi1EEESB_SB_EEEEENS5_IJNSA_ILi64EEENSA_ILi128EEENSA_ILi32EEEEEENS_12float_e4m3_tENS5_IJlSB_lEEESI_SJ_NS4_8TiledMMAINS4_8MMA_AtomIJNS4_10MMA_TraitsINS4_19SM100_MMA_F8F6F4_SSEJSI_SI_fSE_SF_NS4_17integral_constantINS4_4UMMA5MajorELSQ_0EEESR_NSO_INSP_7ScaleInELSS_0EEEST_EEEEEENS4_6LayoutISC_NS5_IJNSA_ILi0EEESX_SX_EEEEENS5_IJNS4_10UnderscoreES10_S10_EEEEENS4_13SM90_TMA_LOADENS4_14ComposedLayoutINS4_7SwizzleILi1ELi4ELi3EEENS4_18smem_ptr_flag_bitsILi8EEENSW_INS5_IJNSA_ILi8EEESG_EEENS5_IJSG_SB_EEEEEEEvNS4_8identityES13_S1D_vS1E_EENS_8epilogue10collective18CollectiveEpilogueINS1G_23Sm100TmaWarpSpecializedILi2ELi2ELi32ELb0ELb0EEEJSH_NS5_IJNSW_ISE_SB_EES1L_EEESI_SJ_SI_SJ_NS1G_6fusion15FusionCallbacksIS1K_NS1N_17LinearCombinationISI_fSI_fLNS_15FloatRoundStyleE2EEESH_S1M_JEEENS4_5SM1004TMEM4LOAD26SM100_TMEM_LOAD_16dp32b32xES13_NS14_INS15_ILi2ELi4ELi3EEES18_NSW_INS5_IJS19_SE_EEENS5_IJSE_SB_EEEEEEENS4_39AutoVectorizingCopyWithAssumedAlignmentILi128EEENS4_14SM90_TMA_STOREES21_S23_S23_EEEvvEEEEvNT_6ParamsE)
        /*0038*/ 	.word	0x00000000


	//----- nvinfo : EIATTR_MIN_STACK_SIZE
	.align		4
.L_27:
        /*003c*/ 	.byte	0x04, 0x12
        /*003e*/ 	.short	(.L_29 - .L_28)
	.align		4
.L_28:
        /*0040*/ 	.word	index@(_ZN7cutlass13device_kernelINS_4gemm6kernel13GemmUniversalIN4cute5tupleIJiiiiEEENS1_10collective13CollectiveMmaINS1_35MainloopSm100TmaUmmaWarpSpecializedILi3ELi2ELi4ENS5_IJNS4_1CILi1EEESB_SB_EEEEENS5_IJNSA_ILi64EEENSA_ILi128EEENSA_ILi32EEEEEENS_12float_e4m3_tENS5_IJlSB_lEEESI_SJ_NS4_8TiledMMAINS4_8MMA_AtomIJNS4_10MMA_TraitsINS4_19SM100_MMA_F8F6F4_SSEJSI_SI_fSE_SF_NS4_17integral_constantINS4_4UMMA5MajorELSQ_0EEESR_NSO_INSP_7ScaleInELSS_0EEEST_EEEEEENS4_6LayoutISC_NS5_IJNSA_ILi0EEESX_SX_EEEEENS5_IJNS4_10UnderscoreES10_S10_EEEEENS4_13SM90_TMA_LOADENS4_14ComposedLayoutINS4_7SwizzleILi1ELi4ELi3EEENS4_18smem_ptr_flag_bitsILi8EEENSW_INS5_IJNSA_ILi8EEESG_EEENS5_IJSG_SB_EEEEEEEvNS4_8identityES13_S1D_vS1E_EENS_8epilogue10collective18CollectiveEpilogueINS1G_23Sm100TmaWarpSpecializedILi2ELi2ELi32ELb0ELb0EEEJSH_NS5_IJNSW_ISE_SB_EES1L_EEESI_SJ_SI_SJ_NS1G_6fusion15FusionCallbacksIS1K_NS1N_17LinearCombinationISI_fSI_fLNS_15FloatRoundStyleE2EEESH_S1M_JEEENS4_5SM1004TMEM4LOAD26SM100_TMEM_LOAD_16dp32b32xES13_NS14_INS15_ILi2ELi4ELi3EEES18_NSW_INS5_IJS19_SE_EEENS5_IJSE_SB_EEEEEEENS4_39AutoVectorizingCopyWithAssumedAlignmentILi128EEENS4_14SM90_TMA_STOREES21_S23_S23_EEEvvEEEEvNT_6ParamsE)
        /*0044*/ 	.word	0x00000000
.L_29:


//--------------------- .nv.compat                --------------------------
	.section	.nv.compat,"",@"SHT_CUDA_COMPAT_INFO"
	.align	4
        /*0000*/ 	.byte	0x02, 0x09, 0x01, 0x00, 0x02, 0x02, 0x02, 0x00, 0x02, 0x05, 0x05, 0x00, 0x03, 0x07, 0x01, 0x01
        /*0010*/ 	.byte	0x02, 0x03, 0x01, 0x00, 0x02, 0x06, 0x01, 0x00, 0x04, 0x0b, 0x08, 0x00, 0x09, 0x00, 0x00, 0x00
        /*0020*/ 	.byte	0x00, 0x00, 0x00, 0x00


//--------------------- .nv.info._ZN7cutlass13device_kernelINS_4gemm6kernel13GemmUniversalIN4cute5tupleIJiiiiEEENS1_10collective13CollectiveMmaINS1_35MainloopSm100TmaUmmaWarpSpecializedILi3ELi2ELi4ENS5_IJNS4_1CILi1EEESB_SB_EEEEENS5_IJNSA_ILi64EEENSA_ILi128EEENSA_ILi32EEEEEENS_12float_e4m3_tENS5_IJlSB_lEEESI_SJ_NS4_8TiledMMAINS4_8MMA_AtomIJNS4_10MMA_TraitsINS4_19SM100_MMA_F8F6F4_SSEJSI_SI_fSE_SF_NS4_17integral_constantINS4_4UMMA5MajorELSQ_0EEESR_NSO_INSP_7ScaleInELSS_0EEEST_EEEEEENS4_6LayoutISC_NS5_IJNSA_ILi0EEESX_SX_EEEEENS5_IJNS4_10UnderscoreES10_S10_EEEEENS4_13SM90_TMA_LOADENS4_14ComposedLayoutINS4_7SwizzleILi1ELi4ELi3EEENS4_18smem_ptr_flag_bitsILi8EEENSW_INS5_IJNSA_ILi8EEESG_EEENS5_IJSG_SB_EEEEEEEvNS4_8identityES13_S1D_vS1E_EENS_8epilogue10collective18CollectiveEpilogueINS1G_23Sm100TmaWarpSpecializedILi2ELi2ELi32ELb0ELb0EEEJSH_NS5_IJNSW_ISE_SB_EES1L_EEESI_SJ_SI_SJ_NS1G_6fusion15FusionCallbacksIS1K_NS1N_17LinearCombinationISI_fSI_fLNS_15FloatRoundStyleE2EEESH_S1M_JEEENS4_5SM1004TMEM4LOAD26SM100_TMEM_LOAD_16dp32b32xES13_NS14_INS15_ILi2ELi4ELi3EEES18_NSW_INS5_IJS19_SE_EEENS5_IJSE_SB_EEEEEEENS4_39AutoVectorizingCopyWithAssumedAlignmentILi128EEENS4_14SM90_TMA_STOREES21_S23_S23_EEEvvEEEEvNT_6ParamsE --------------------------
	.section	.nv.info._ZN7cutlass13device_kernelINS_4gemm6kernel13GemmUniversalIN4cute5tupleIJiiiiEEENS1_10collective13CollectiveMmaINS1_35MainloopSm100TmaUmmaWarpSpecializedILi3ELi2ELi4ENS5_IJNS4_1CILi1EEESB_SB_EEEEENS5_IJNSA_ILi64EEENSA_ILi128EEENSA_ILi32EEEEEENS_12float_e4m3_tENS5_IJlSB_lEEESI_SJ_NS4_8TiledMMAINS4_8MMA_AtomIJNS4_10MMA_TraitsINS4_19SM100_MMA_F8F6F4_SSEJSI_SI_fSE_SF_NS4_17integral_constantINS4_4UMMA5MajorELSQ_0EEESR_NSO_INSP_7ScaleInELSS_0EEEST_EEEEEENS4_6LayoutISC_NS5_IJNSA_ILi0EEESX_SX_EEEEENS5_IJNS4_10UnderscoreES10_S10_EEEEENS4_13SM90_TMA_LOADENS4_14ComposedLayoutINS4_7SwizzleILi1ELi4ELi3EEENS4_18smem_ptr_flag_bitsILi8EEENSW_INS5_IJNSA_ILi8EEESG_EEENS5_IJSG_SB_EEEEEEEvNS4_8identityES13_S1D_vS1E_EENS_8epilogue10collective18CollectiveEpilogueINS1G_23Sm100TmaWarpSpecializedILi2ELi2ELi32ELb0ELb0EEEJSH_NS5_IJNSW_ISE_SB_EES1L_EEESI_SJ_SI_SJ_NS1G_6fusion15FusionCallbacksIS1K_NS1N_17LinearCombinationISI_fSI_fLNS_15FloatRoundStyleE2EEESH_S1M_JEEENS4_5SM1004TMEM4LOAD26SM100_TMEM_LOAD_16dp32b32xES13_NS14_INS15_ILi2ELi4ELi3EEES18_NSW_INS5_IJS19_SE_EEENS5_IJSE_SB_EEEEEEENS4_39AutoVectorizingCopyWithAssumedAlignmentILi128EEENS4_14SM90_TMA_STOREES21_S23_S23_EEEvvEEEEvNT_6ParamsE,"",@"SHT_CUDA_INFO"
	.sectionflags	@""
	.align	4


	//----- nvinfo : EIATTR_CUDA_API_VERSION
	.align		4
        /*0000*/ 	.byte	0x04, 0x37
        /*0002*/ 	.short	(.L_31 - .L_30)
.L_30:
        /*0004*/ 	.word	0x00000082


	//----- nvinfo : EIATTR_KPARAM_INFO
	.align		4
.L_31:
        /*0008*/ 	.byte	0x04, 0x17
        /*000a*/ 	.short	(.L_33 - .L_32)
.L_32:
        /*000c*/ 	.word	0x00000000
        /*0010*/ 	.short	0x0000
        /*0012*/ 	.short	0x0000
        /*0014*/ 	.byte	0x00, 0xf0, 0x01, 0x20


	//----- nvinfo : EIATTR_AT_ENTRY_FRAGMENTS
	.align		4
.L_33:
        /*0018*/ 	.byte	0x04, 0x4f
        /*001a*/ 	.short	(.L_35 - .L_34)


	//   ....[0]....
.L_34:
        /*001c*/ 	.word	0x00000006


	//----- nvinfo : EIATTR_RESERVED_SMEM_USED
	.align		4
.L_35:
        /*0020*/ 	.byte	0x01, 0x41
	.zero		2


	//----- nvinfo : EIATTR_SPARSE_MMA_MASK
	.align		4
        /*0024*/ 	.byte	0x03, 0x50
        /*0026*/ 	.short	0x0000


	//----- nvinfo : EIATTR_TCGEN05_1CTA_USED
	.align		4
        /*0028*/ 	.byte	0x01, 0x51
	.zero		2


	//----- nvinfo : EIATTR_MAXREG_COUNT
	.align		4
        /*002c*/ 	.byte	0x03, 0x1b
        /*002e*/ 	.short	0x00ff


	//----- nvinfo : EIATTR_NUM_BARRIERS
	.align		4
        /*0030*/ 	.byte	0x02, 0x4c
        /*0032*/ 	.byte	0x07
	.zero		1


	//----- nvinfo : EIATTR_EXTERNS
	.align		4
        /*0034*/ 	.byte	0x04, 0x0f
        /*0036*/ 	.short	(.L_37 - .L_36)


	//   ....[0]....
	.align		4
.L_36:
        /*0038*/ 	.word	index@(__assertfail)


	//----- nvinfo : EIATTR_MERCURY_ISA_VERSION
	.align		4
.L_37:
        /*003c*/ 	.byte	0x03, 0x5f
        /*003e*/ 	.short	0x0101


	//----- nvinfo : EIATTR_INT_WARP_WIDE_INSTR_OFFSETS
	.align		4
        /*0040*/ 	.byte	0x04, 0x31
        /*0042*/ 	.short	(.L_39 - .L_38)


	//   ....[0]....
.L_38:
        /*0044*/ 	.word	0x00001d90


	//   ....[1]....
        /*0048*/ 	.word	0x00003660


	//   ....[2]....
        /*004c*/ 	.word	0x00003680


	//   ....[3]....
        /*0050*/ 	.word	0x000036b0


	//   ....[4]....
        /*0054*/ 	.word	0x00003fe0


	//   ....[5]....
        /*0058*/ 	.word	0x00004050


	//   ....[6]....
        /*005c*/ 	.word	0x00004230


	//   ....[7]....
        /*0060*/ 	.word	0x00004390


	//----- nvinfo : EIATTR_COOP_GROUP_MASK_REGIDS
	.align		4
.L_39:
        /*0064*/ 	.byte	0x04, 0x29
        /*0066*/ 	.short	(.L_41 - .L_40)


	//   ....[0]....
.L_40:
        /*0068*/ 	.word	0xffffffff


	//   ....[1]....
        /*006c*/ 	.word	0xffffffff


	//   ....[2]....
        /*0070*/ 	.word	0xffffffff


	//   ....[3]....
        /*0074*/ 	.word	0xffffffff


	//   ....[4]....
        /*0078*/ 	.word	0xffffffff


	//   ....[5]....
        /*007c*/ 	.word	0xffffffff


	//   ....[6]....
        /*0080*/ 	.word	0xffffffff


	//   ....[7]....
        /*0084*/ 	.word	0xffffffff


	//   ....[8]....
        /*0088*/ 	.word	0xffffffff


	//   ....[9]....
        /*008c*/ 	.word	0xffffffff


	//   ....[10]....
        /*0090*/ 	.word	0xffffffff


	//   ....[11]....
        /*0094*/ 	.word	0xffffffff


	//   ....[12]....
        /*0098*/ 	.word	0xffffffff


	//----- nvinfo : EIATTR_COOP_GROUP_INSTR_OFFSETS
	.align		4
.L_41:
        /*009c*/ 	.byte	0x04, 0x28
        /*009e*/ 	.short	(.L_43 - .L_42)


	//   ....[0]....
.L_42:
        /*00a0*/ 	.word	0x00000090


	//   ....[1]....
        /*00a4*/ 	.word	0x000004d0


	//   ....[2]....
        /*00a8*/ 	.word	0x00000620


	//   ....[3]....
        /*00ac*/ 	.word	0x00000780


	//   ....[4]....
        /*00b0*/ 	.word	0x00000880


	//   ....[5]....
        /*00b4*/ 	.word	0x000009f0


	//   ....[6]....
        /*00b8*/ 	.word	0x00000b90


	//   ....[7]....
        /*00bc*/ 	.word	0x00001c70


	//   ....[8]....
        /*00c0*/ 	.word	0x000029c0


	//   ....[9]....
        /*00c4*/ 	.word	0x00002bd0


	//   ....[10]....
        /*00c8*/ 	.word	0x00002c00


	//   ....[11]....
        /*00cc*/ 	.word	0x00003540


	//   ....[12]....
        /*00d0*/ 	.word	0x00003770


	//----- nvinfo : EIATTR_VRC_CTA_INIT_COUNT
	.align		4
.L_43:
        /*00d4*/ 	.byte	0x02, 0x4a
        /*00d6*/ 	.byte	0x80
	.zero		1


	//----- nvinfo : EIATTR_SYSCALL_OFFSETS
	.align		4
        /*00d8*/ 	.byte	0x04, 0x46
        /*00da*/ 	.short	(.L_45 - .L_44)


	//   ....[0]....
.L_44:
        /*00dc*/ 	.word	0x00004dd0


	//   ....[1]....
        /*00e0*/ 	.word	0x00004f10


	//   ....[2]....
        /*00e4*/ 	.word	0x00005710


	//   ....[3]....
        /*00e8*/ 	.word	0x000064a0


	//----- nvinfo : EIATTR_MBARRIER_INSTR_OFFSETS
	.align		4
.L_45:
        /*00ec*/ 	.byte	0x04, 0x39
        /*00ee*/ 	.short	(.L_47 - .L_46)


	//   ....[0]....
.L_46:
        /*00f0*/ 	.word	0x000005b0
        /*00f4*/ 	.word	0x000000ff
        /*00f8*/ 	.word	0x00000000
        /*00fc*/ 	.short	0x0100
        /*00fe*/ 	.byte	0x05
	.zero		1


	//   ....[1]....
        /*0100*/ 	.word	0x000005c0
        /*0104*/ 	.word	0x000000ff
        /*0108*/ 	.word	0x00000018
        /*010c*/ 	.short	0x0100
        /*010e*/ 	.byte	0x05
	.zero		1


	//   ....[2]....
        /*0110*/ 	.word	0x000005d0
        /*0114*/ 	.word	0x000000ff
        /*0118*/ 	.word	0x00000008
        /*011c*/ 	.short	0x0100
        /*011e*/ 	.byte	0x05
	.zero		1


	//   ....[3]....
        /*0120*/ 	.word	0x000005e0
        /*0124*/ 	.word	0x000000ff
        /*0128*/ 	.word	0x00000020
        /*012c*/ 	.short	0x0100
        /*012e*/ 	.byte	0x05
	.zero		1


	//   ....[4]....
        /*0130*/ 	.word	0x000005f0
        /*0134*/ 	.word	0x000000ff
        /*0138*/ 	.word	0x00000010
        /*013c*/ 	.short	0x0100
        /*013e*/ 	.byte	0x05
	.zero		1


	//   ....[5]....
        /*0140*/ 	.word	0x00000600
        /*0144*/ 	.word	0x000000ff
        /*0148*/ 	.word	0x00000028
        /*014c*/ 	.short	0x0100
        /*014e*/ 	.byte	0x05
	.zero		1


	//   ....[6]....
        /*0150*/ 	.word	0x00000730
        /*0154*/ 	.word	0x000000ff
        /*0158*/ 	.word	0x00000030
        /*015c*/ 	.short	0x0100
        /*015e*/ 	.byte	0x07
	.zero		1


	//   ....[7]....
        /*0160*/ 	.word	0x00000740
        /*0164*/ 	.word	0x000000ff
        /*0168*/ 	.word	0x00000040
        /*016c*/ 	.short	0x0100
        /*016e*/ 	.byte	0x07
	.zero		1


	//   ....[8]....
        /*0170*/ 	.word	0x00000750
        /*0174*/ 	.word	0x000000ff
        /*0178*/ 	.word	0x00000038
        /*017c*/ 	.short	0x0100
        /*017e*/ 	.byte	0x07
	.zero		1


	//   ....[9]....
        /*0180*/ 	.word	0x00000760
        /*0184*/ 	.word	0x000000ff
        /*0188*/ 	.word	0x00000048
        /*018c*/ 	.short	0x0100
        /*018e*/ 	.byte	0x07
	.zero		1


	//   ....[10]....
        /*0190*/ 	.word	0x00000850
        /*0194*/ 	.word	0x000000ff
        /*0198*/ 	.word	0x00000050
        /*019c*/ 	.short	0x0100
        /*019e*/ 	.byte	0x05
	.zero		1


	//   ....[11]....
        /*01a0*/ 	.word	0x00000860
        /*01a4*/ 	.word	0x000000ff
        /*01a8*/ 	.word	0x00000058
        /*01ac*/ 	.short	0x0100
        /*01ae*/ 	.byte	0x05
	.zero		1


	//   ....[12]....
        /*01b0*/ 	.word	0x000009a0
        /*01b4*/ 	.word	0x000000ff
        /*01b8*/ 	.word	0x00000060
        /*01bc*/ 	.short	0x0100
        /*01be*/ 	.byte	0x05
	.zero		1


	//   ....[13]....
        /*01c0*/ 	.word	0x000009b0
        /*01c4*/ 	.word	0x000000ff
        /*01c8*/ 	.word	0x00000070
        /*01cc*/ 	.short	0x0100
        /*01ce*/ 	.byte	0x05
	.zero		1


	//   ....[14]....
        /*01d0*/ 	.word	0x000009c0
        /*01d4*/ 	.word	0x000000ff
        /*01d8*/ 	.word	0x00000068
        /*01dc*/ 	.short	0x0100
        /*01de*/ 	.byte	0x05
	.zero		1


	//   ....[15]....
        /*01e0*/ 	.word	0x000009d0
        /*01e4*/ 	.word	0x000000ff
        /*01e8*/ 	.word	0x00000078
        /*01ec*/ 	.short	0x0100
        /*01ee*/ 	.byte	0x05
	.zero		1


	//   ....[16]....
        /*01f0*/ 	.word	0x00000b00
        /*01f4*/ 	.word	0x000000ff
        /*01f8*/ 	.word	0x00000080
        /*01fc*/ 	.short	0x0100
        /*01fe*/ 	.byte	0x07
	.zero		1


	//   ....[17]....
        /*0200*/ 	.word	0x00000b10
        /*0204*/ 	.word	0x000000ff
        /*0208*/ 	.word	0x000000a0
        /*020c*/ 	.short	0x0100
        /*020e*/ 	.byte	0x07
	.zero		1


	//   ....[18]....
        /*0210*/ 	.word	0x00000b20
        /*0214*/ 	.word	0x000000ff
        /*0218*/ 	.word	0x00000088
        /*021c*/ 	.short	0x0100
        /*021e*/ 	.byte	0x07
	.zero		1


	//   ....[19]....
        /*0220*/ 	.word	0x00000b30
        /*0224*/ 	.word	0x000000ff
        /*0228*/ 	.word	0x000000a8
        /*022c*/ 	.short	0x0100
        /*022e*/ 	.byte	0x07
	.zero		1


	//   ....[20]....
        /*0230*/ 	.word	0x00000b40
        /*0234*/ 	.word	0x000000ff
        /*0238*/ 	.word	0x00000090
        /*023c*/ 	.short	0x0100
        /*023e*/ 	.byte	0x07
	.zero		1


	//   ....[21]....
        /*0240*/ 	.word	0x00000b50
        /*0244*/ 	.word	0x000000ff
        /*0248*/ 	.word	0x000000b0
        /*024c*/ 	.short	0x0100
        /*024e*/ 	.byte	0x07
	.zero		1


	//   ....[22]....
        /*0250*/ 	.word	0x00000b60
        /*0254*/ 	.word	0x000000ff
        /*0258*/ 	.word	0x00000098
        /*025c*/ 	.short	0x0100
        /*025e*/ 	.byte	0x07
	.zero		1


	//   ....[23]....
        /*0260*/ 	.word	0x00000b70
        /*0264*/ 	.word	0x000000ff
        /*0268*/ 	.word	0x000000b8
        /*026c*/ 	.short	0x0100
        /*026e*/ 	.byte	0x07
	.zero		1


	//   ....[24]....
        /*0270*/ 	.word	0x00000c60
        /*0274*/ 	.word	0x000000ff
        /*0278*/ 	.word	0x000000c0
        /*027c*/ 	.short	0x0100
        /*027e*/ 	.byte	0x05
	.zero		1


	//   ....[25]....
        /*0280*/ 	.word	0x00000c70
        /*0284*/ 	.word	0x000000ff
        /*0288*/ 	.word	0x000000d0
        /*028c*/ 	.short	0x0100
        /*028e*/ 	.byte	0x05
	.zero		1


	//   ....[26]....
        /*0290*/ 	.word	0x00000c80
        /*0294*/ 	.word	0x000000ff
        /*0298*/ 	.word	0x000000c8
        /*029c*/ 	.short	0x0100
        /*029e*/ 	.byte	0x05
	.zero		1


	//   ....[27]....
        /*02a0*/ 	.word	0x00000c90
        /*02a4*/ 	.word	0x000000ff
        /*02a8*/ 	.word	0x000000d8
        /*02ac*/ 	.short	0x0100
        /*02ae*/ 	.byte	0x05
	.zero		1


	//   ....[28]....
        /*02b0*/ 	.word	0x00001570
        /*02b4*/ 	.word	0x00000003
        /*02b8*/ 	.word	0x000000d0
        /*02bc*/ 	.short	0x010a
        /*02be*/ 	.byte	0xff
	.zero		1


	//   ....[29]....
        /*02c0*/ 	.word	0x000015a0
        /*02c4*/ 	.word	0x00000003
        /*02c8*/ 	.word	0x000000c0
        /*02cc*/ 	.short	0x0101
        /*02ce*/ 	.byte	0xff
	.zero		1


	//   ....[30]....
        /*02d0*/ 	.word	0x00001670
        /*02d4*/ 	.word	0x000000ff
        /*02d8*/ 	.word	0x00000018
        /*02dc*/ 	.short	0x010a
        /*02de*/ 	.byte	0x08
	.zero		1


	//   ....[31]....
        /*02e0*/ 	.word	0x00001710
        /*02e4*/ 	.word	0x000000ff
        /*02e8*/ 	.word	0x00000018
        /*02ec*/ 	.short	0x010a
        /*02ee*/ 	.byte	0x21
	.zero		1


	//   ....[32]....
        /*02f0*/ 	.word	0x00001860
        /*02f4*/ 	.word	0x000000ff
        /*02f8*/ 	.word	0x00000018
        /*02fc*/ 	.short	0x010a
        /*02fe*/ 	.byte	0x08
	.zero		1


	//   ....[33]....
        /*0300*/ 	.word	0x00001970
        /*0304*/ 	.word	0x000000ff
        /*0308*/ 	.word	0x00000058
        /*030c*/ 	.short	0x0101
        /*030e*/ 	.byte	0x04
	.zero		1


	//   ....[34]....
        /*0310*/ 	.word	0x00001990
        /*0314*/ 	.word	0x000000ff
        /*0318*/ 	.word	0x00000018
        /*031c*/ 	.short	0x010a
        /*031e*/ 	.byte	0x08
	.zero		1


	//   ....[35]....
        /*0320*/ 	.word	0x00001a10
        /*0324*/ 	.word	0x000000ff
        /*0328*/ 	.word	0x00000018
        /*032c*/ 	.short	0x010a
        /*032e*/ 	.byte	0x11
	.zero		1


	//   ....[36]....
        /*0330*/ 	.word	0x00001b60
        /*0334*/ 	.word	0x000000ff
        /*0338*/ 	.word	0x00000018
        /*033c*/ 	.short	0x010a
        /*033e*/ 	.byte	0x08
	.zero		1


	//   ....[37]....
        /*0340*/ 	.word	0x00001ca0
        /*0344*/ 	.word	0x00000002
        /*0348*/ 	.word	0x00000060
        /*034c*/ 	.short	0x010a
        /*034e*/ 	.byte	0xff
	.zero		1


	//   ....[38]....
        /*0350*/ 	.word	0x00001d60
        /*0354*/ 	.word	0x00000002
        /*0358*/ 	.word	0x00000000
        /*035c*/ 	.short	0x0101
        /*035e*/ 	.byte	0xff
	.zero		1


	//   ....[39]....
        /*0360*/ 	.word	0x000022c0
        /*0364*/ 	.word	0x000000ff
        /*0368*/ 	.word	0x00000000
        /*036c*/ 	.short	0x010a
        /*036e*/ 	.byte	0x05
	.zero		1


	//   ....[40]....
        /*0370*/ 	.word	0x00002350
        /*0374*/ 	.word	0x000000ff
        /*0378*/ 	.word	0x00000000
        /*037c*/ 	.short	0x010a
        /*037e*/ 	.byte	0x05
	.zero		1


	//   ....[41]....
        /*0380*/ 	.word	0x000023f0
        /*0384*/ 	.word	0x00000000
        /*0388*/ 	.word	0x00000000
        /*038c*/ 	.short	0x010a
        /*038e*/ 	.byte	0xff
	.zero		1


	//   ....[42]....
        /*0390*/ 	.word	0x00002510
        /*0394*/ 	.word	0x00000000
        /*0398*/ 	.word	0x000000c0
        /*039c*/ 	.short	0x010a
        /*039e*/ 	.byte	0xff
	.zero		1


	//   ....[43]....
        /*03a0*/ 	.word	0x00002570
        /*03a4*/ 	.word	0x00000004
        /*03a8*/ 	.word	0x00000000
        /*03ac*/ 	.short	0x0101
        /*03ae*/ 	.byte	0xff
	.zero		1


	//   ....[44]....
        /*03b0*/ 	.word	0x00002590
        /*03b4*/ 	.word	0x000000ff
        /*03b8*/ 	.word	0x00000070
        /*03bc*/ 	.short	0x010a
        /*03be*/ 	.byte	0x05
	.zero		1


	//   ....[45]....
        /*03c0*/ 	.word	0x000026b0
        /*03c4*/ 	.word	0x00000000
        /*03c8*/ 	.word	0x00000060
        /*03cc*/ 	.short	0x010a
        /*03ce*/ 	.byte	0xff
	.zero		1


	//   ....[46]....
        /*03d0*/ 	.word	0x000027c0
        /*03d4*/ 	.word	0x00000000
        /*03d8*/ 	.word	0x00000000
        /*03dc*/ 	.short	0x0101
        /*03de*/ 	.byte	0xff
	.zero		1


	//   ....[47]....
        /*03e0*/ 	.word	0x00002850
        /*03e4*/ 	.word	0x000000ff
        /*03e8*/ 	.word	0x00000070
        /*03ec*/ 	.short	0x0106
        /*03ee*/ 	.byte	0x05
	.zero		1


	//   ....[48]....
        /*03f0*/ 	.word	0x00002870
        /*03f4*/ 	.word	0x000000ff
        /*03f8*/ 	.word	0x00000070
        /*03fc*/ 	.short	0x010a
        /*03fe*/ 	.byte	0x05
	.zero		1


	//   ....[49]....
        /*0400*/ 	.word	0x00002900
        /*0404*/ 	.word	0x000000ff
        /*0408*/ 	.word	0x00000070
        /*040c*/ 	.short	0x0106
        /*040e*/ 	.byte	0x04
	.zero		1


	//   ....[50]....
        /*0410*/ 	.word	0x00002940
        /*0414*/ 	.word	0x00000000
        /*0418*/ 	.word	0x00000070
        /*041c*/ 	.short	0x010a
        /*041e*/ 	.byte	0xff
	.zero		1


	//   ....[51]....
        /*0420*/ 	.word	0x00002e20
        /*0424*/ 	.word	0x00000000
        /*0428*/ 	.word	0x00000060
        /*042c*/ 	.short	0x010a
        /*042e*/ 	.byte	0xff
	.zero		1


	//   ....[52]....
        /*0430*/ 	.word	0x00002f20
        /*0434*/ 	.word	0x00000003
        /*0438*/ 	.word	0x00000000
        /*043c*/ 	.short	0x0101
        /*043e*/ 	.byte	0xff
	.zero		1


	//   ....[53]....
        /*0440*/ 	.word	0x00002f30
        /*0444*/ 	.word	0x000000ff
        /*0448*/ 	.word	0x00000000
        /*044c*/ 	.short	0x010a
        /*044e*/ 	.byte	0x04
	.zero		1


	//   ....[54]....
        /*0450*/ 	.word	0x00002f50
        /*0454*/ 	.word	0x000000ff
        /*0458*/ 	.word	0x000000a0
        /*045c*/ 	.short	0x010a
        /*045e*/ 	.byte	0x09
	.zero		1


	//   ....[55]....
        /*0460*/ 	.word	0x00003090
        /*0464*/ 	.word	0x000000ff
        /*0468*/ 	.word	0x00000000
        /*046c*/ 	.short	0x010a
        /*046e*/ 	.byte	0x07
	.zero		1


	//   ....[56]....
        /*0470*/ 	.word	0x000031c0
        /*0474*/ 	.word	0x000000ff
        /*0478*/ 	.word	0x00000000
        /*047c*/ 	.short	0x010a
        /*047e*/ 	.byte	0x04
	.zero		1


	//   ....[57]....
        /*0480*/ 	.word	0x00003370
        /*0484*/ 	.word	0x000000ff
        /*0488*/ 	.word	0x00000000
        /*048c*/ 	.short	0x010a
        /*048e*/ 	.byte	0x05
	.zero		1


	//   ....[58]....
        /*0490*/ 	.word	0x00003400
        /*0494*/ 	.word	0x000000ff
        /*0498*/ 	.word	0x00000000
        /*049c*/ 	.short	0x010a
        /*049e*/ 	.byte	0x05
	.zero		1


	//   ....[59]....
        /*04a0*/ 	.word	0x00003490
        /*04a4*/ 	.word	0x000000ff
        /*04a8*/ 	.word	0x00000000
        /*04ac*/ 	.short	0x010a
        /*04ae*/ 	.byte	0x05
	.zero		1


	//   ....[60]....
        /*04b0*/ 	.word	0x00003520
        /*04b4*/ 	.word	0x000000ff
        /*04b8*/ 	.word	0x00000000
        /*04bc*/ 	.short	0x010a
        /*04be*/ 	.byte	0x07
	.zero		1


	//   ....[61]....
        /*04c0*/ 	.word	0x00003980
        /*04c4*/ 	.word	0x00000000
        /*04c8*/ 	.word	0x00000060
        /*04cc*/ 	.short	0x010a
        /*04ce*/ 	.byte	0xff
	.zero		1


	//   ....[62]....
        /*04d0*/ 	.word	0x00003a40
        /*04d4*/ 	.word	0x00000000
        /*04d8*/ 	.word	0x00000000
        /*04dc*/ 	.short	0x0101
        /*04de*/ 	.byte	0xff
	.zero		1


	//   ....[63]....
        /*04e0*/ 	.word	0x00003d60
        /*04e4*/ 	.word	0x000000ff
        /*04e8*/ 	.word	0x00000058
        /*04ec*/ 	.short	0x010a
        /*04ee*/ 	.byte	0x07
	.zero		1


	//   ....[64]....
        /*04f0*/ 	.word	0x00003f50
        /*04f4*/ 	.word	0x000000ff
        /*04f8*/ 	.word	0x00000040
        /*04fc*/ 	.short	0x010a
        /*04fe*/ 	.byte	0x07
	.zero		1


	//   ....[65]....
        /*0500*/ 	.word	0x00004120
        /*0504*/ 	.word	0x000000ff
        /*0508*/ 	.word	0x00000030
        /*050c*/ 	.short	0x010b
        /*050e*/ 	.byte	0x07
	.zero		1


	//   ....[66]....
        /*0510*/ 	.word	0x00004190
        /*0514*/ 	.word	0x000000ff
        /*0518*/ 	.word	0x00000000
        /*051c*/ 	.short	0x0101
        /*051e*/ 	.byte	0x08
	.zero		1


	//   ....[67]....
        /*0520*/ 	.word	0x000041c0
        /*0524*/ 	.word	0x000000ff
        /*0528*/ 	.word	0x00000048
        /*052c*/ 	.short	0x010a
        /*052e*/ 	.byte	0x07
	.zero		1


	//   ....[68]....
        /*0530*/ 	.word	0x000043d0
        /*0534*/ 	.word	0x000000ff
        /*0538*/ 	.word	0x00000038
        /*053c*/ 	.short	0x010b
        /*053e*/ 	.byte	0x07
	.zero		1


	//   ....[69]....
        /*0540*/ 	.word	0x000043f0
        /*0544*/ 	.word	0x000000ff
        /*0548*/ 	.word	0x00000000
        /*054c*/ 	.short	0x0101
        /*054e*/ 	.byte	0x0d
	.zero		1


	//   ....[70]....
        /*0550*/ 	.word	0x00004420
        /*0554*/ 	.word	0x000000ff
        /*0558*/ 	.word	0x00000040
        /*055c*/ 	.short	0x010a
        /*055e*/ 	.byte	0x07
	.zero		1


	//   ....[71]....
        /*0560*/ 	.word	0x00004460
        /*0564*/ 	.word	0x00000000
        /*0568*/ 	.word	0x00000048
        /*056c*/ 	.short	0x010a
        /*056e*/ 	.byte	0xff
	.zero		1


	//   ....[72]....
        /*0570*/ 	.word	0x000047a0
        /*0574*/ 	.word	0x00000000
        /*0578*/ 	.word	0x00000060
        /*057c*/ 	.short	0x010a
        /*057e*/ 	.byte	0xff
	.zero		1


	//   ....[73]....
        /*0580*/ 	.word	0x000048b0
        /*0584*/ 	.word	0x00000000
        /*0588*/ 	.word	0x00000000
        /*058c*/ 	.short	0x0101
        /*058e*/ 	.byte	0xff
	.zero		1


	//   ....[74]....
        /*0590*/ 	.word	0x00005300
        /*0594*/ 	.word	0x00000000
        /*0598*/ 	.word	0x00000030
        /*059c*/ 	.short	0x010a
        /*059e*/ 	.byte	0xff
	.zero		1


	//   ....[75]....
        /*05a0*/ 	.word	0x00005370
        /*05a4*/ 	.word	0x00000071
        /*05a8*/ 	.word	0x00000080
        /*05ac*/ 	.short	0x010a
        /*05ae*/ 	.byte	0xff
	.zero		1


	//   ....[76]....
        /*05b0*/ 	.word	0x00005450
        /*05b4*/ 	.word	0x00000000
        /*05b8*/ 	.word	0x00000030
        /*05bc*/ 	.short	0x010a
        /*05be*/ 	.byte	0xff
	.zero		1


	//   ....[77]....
        /*05c0*/ 	.word	0x00005590
        /*05c4*/ 	.word	0x00000000
        /*05c8*/ 	.word	0x00000000
        /*05cc*/ 	.short	0x0101
        /*05ce*/ 	.byte	0xff
	.zero		1


	//   ....[78]....
        /*05d0*/ 	.word	0x000055f0
        /*05d4*/ 	.word	0x00000071
        /*05d8*/ 	.word	0x00000080
        /*05dc*/ 	.short	0x010a
        /*05de*/ 	.byte	0xff
	.zero		1


	//   ....[79]....
        /*05e0*/ 	.word	0x00006140
        /*05e4*/ 	.word	0x00000020
        /*05e8*/ 	.word	0x00000030
        /*05ec*/ 	.short	0x010a
        /*05ee*/ 	.byte	0xff
	.zero		1


	//   ....[80]....
        /*05f0*/ 	.word	0x00006200
        /*05f4*/ 	.word	0x00000020
        /*05f8*/ 	.word	0x00000030
        /*05fc*/ 	.short	0x010a
        /*05fe*/ 	.byte	0xff
	.zero		1


	//   ....[81]....
        /*0600*/ 	.word	0x00006320
        /*0604*/ 	.word	0x00000003
        /*0608*/ 	.word	0x00000000
        /*060c*/ 	.short	0x0101
        /*060e*/ 	.byte	0xff
	.zero		1


	//   ....[82]....
        /*0610*/ 	.word	0x00006760
        /*0614*/ 	.word	0x000000ff
        /*0618*/ 	.word	0x00000000
        /*061c*/ 	.short	0x0101
        /*061e*/ 	.byte	0x05
	.zero		1


	//   ....[83]....
        /*0620*/ 	.word	0x00006fa0
        /*0624*/ 	.word	0x00000003
        /*0628*/ 	.word	0x000000d0
        /*062c*/ 	.short	0x010a
        /*062e*/ 	.byte	0xff
	.zero		1


	//   ....[84]....
        /*0630*/ 	.word	0x00007000
        /*0634*/ 	.word	0x00000002
        /*0638*/ 	.word	0x00000018
        /*063c*/ 	.short	0x010a
        /*063e*/ 	.byte	0xff
	.zero		1


	//   ....[85]....
        /*0640*/ 	.word	0x00007060
        /*0644*/ 	.word	0x00000002
        /*0648*/ 	.word	0x00000018
        /*064c*/ 	.short	0x010a
        /*064e*/ 	.byte	0xff
	.zero		1


	//   ....[86]....
        /*0650*/ 	.word	0x000070b0
        /*0654*/ 	.word	0x00000002
        /*0658*/ 	.word	0x00000060
        /*065c*/ 	.short	0x010a
        /*065e*/ 	.byte	0xff
	.zero		1


	//   ....[87]....
        /*0660*/ 	.word	0x00007110
        /*0664*/ 	.word	0x00000000
        /*0668*/ 	.word	0x00000000
        /*066c*/ 	.short	0x010a
        /*066e*/ 	.byte	0xff
	.zero		1


	//   ....[88]....
        /*0670*/ 	.word	0x00007170
        /*0674*/ 	.word	0x00000000
        /*0678*/ 	.word	0x00000000
        /*067c*/ 	.short	0x010a
        /*067e*/ 	.byte	0xff
	.zero		1


	//   ....[89]....
        /*0680*/ 	.word	0x000071c0
        /*0684*/ 	.word	0x00000000
        /*0688*/ 	.word	0x000000c0
        /*068c*/ 	.short	0x010a
        /*068e*/ 	.byte	0xff
	.zero		1


	//   ....[90]....
        /*0690*/ 	.word	0x00007220
        /*0694*/ 	.word	0x00000000
        /*0698*/ 	.word	0x00000070
        /*069c*/ 	.short	0x010a
        /*069e*/ 	.byte	0xff
	.zero		1


	//   ....[91]....
        /*06a0*/ 	.word	0x00007270
        /*06a4*/ 	.word	0x00000000
        /*06a8*/ 	.word	0x00000060
        /*06ac*/ 	.short	0x010a
        /*06ae*/ 	.byte	0xff
	.zero		1


	//   ....[92]....
        /*06b0*/ 	.word	0x000072d0
        /*06b4*/ 	.word	0x00000000
        /*06b8*/ 	.word	0x00000070
        /*06bc*/ 	.short	0x010a
        /*06be*/ 	.byte	0xff
	.zero		1


	//   ....[93]....
        /*06c0*/ 	.word	0x00007320
        /*06c4*/ 	.word	0x00000000
        /*06c8*/ 	.word	0x00000060
        /*06cc*/ 	.short	0x010a
        /*06ce*/ 	.byte	0xff
	.zero		1


	//   ....[94]....
        /*06d0*/ 	.word	0x00007380
        /*06d4*/ 	.word	0x00000003
        /*06d8*/ 	.word	0x000000a0
        /*06dc*/ 	.short	0x010a
        /*06de*/ 	.byte	0xff
	.zero		1


	//   ....[95]....
        /*06e0*/ 	.word	0x000073e0
        /*06e4*/ 	.word	0x00000000
        /*06e8*/ 	.word	0x00000000
        /*06ec*/ 	.short	0x010a
        /*06ee*/ 	.byte	0xff
	.zero		1


	//   ....[96]....
        /*06f0*/ 	.word	0x00007440
        /*06f4*/ 	.word	0x00000000
        /*06f8*/ 	.word	0x00000000
        /*06fc*/ 	.short	0x010a
        /*06fe*/ 	.byte	0xff
	.zero		1


	//   ....[97]....
        /*0700*/ 	.word	0x000074a0
        /*0704*/ 	.word	0x00000000
        /*0708*/ 	.word	0x00000000
        /*070c*/ 	.short	0x010a
        /*070e*/ 	.byte	0xff
	.zero		1


	//   ....[98]....
        /*0710*/ 	.word	0x00007500
        /*0714*/ 	.word	0x00000000
        /*0718*/ 	.word	0x00000000
        /*071c*/ 	.short	0x010a
        /*071e*/ 	.byte	0xff
	.zero		1


	//   ....[99]....
        /*0720*/ 	.word	0x00007560
        /*0724*/ 	.word	0x00000000
        /*0728*/ 	.word	0x00000000
        /*072c*/ 	.short	0x010a
        /*072e*/ 	.byte	0xff
	.zero		1


	//   ....[100]....
        /*0730*/ 	.word	0x000075b0
        /*0734*/ 	.word	0x00000000
        /*0738*/ 	.word	0x00000060
        /*073c*/ 	.short	0x010a
        /*073e*/ 	.byte	0xff
	.zero		1


	//   ....[101]....
        /*0740*/ 	.word	0x00007610
        /*0744*/ 	.word	0x00000000
        /*0748*/ 	.word	0x00000058
        /*074c*/ 	.short	0x010a
        /*074e*/ 	.byte	0xff
	.zero		1


	//   ....[102]....
        /*0750*/ 	.word	0x00007670
        /*0754*/ 	.word	0x00000003
        /*0758*/ 	.word	0x00000040
        /*075c*/ 	.short	0x010a
        /*075e*/ 	.byte	0xff
	.zero		1


	//   ....[103]....
        /*0760*/ 	.word	0x000076d0
        /*0764*/ 	.word	0x00000003
        /*0768*/ 	.word	0x00000048
        /*076c*/ 	.short	0x010a
        /*076e*/ 	.byte	0xff
	.zero		1


	//   ....[104]....
        /*0770*/ 	.word	0x00007730
        /*0774*/ 	.word	0x00000000
        /*0778*/ 	.word	0x00000040
        /*077c*/ 	.short	0x010a
        /*077e*/ 	.byte	0xff
	.zero		1


	//   ....[105]....
        /*0780*/ 	.word	0x00007780
        /*0784*/ 	.word	0x00000000
        /*0788*/ 	.word	0x00000060
        /*078c*/ 	.short	0x010a
        /*078e*/ 	.byte	0xff
	.zero		1


	//   ....[106]....
        /*0790*/ 	.word	0x000077d0
        /*0794*/ 	.word	0x00000000
        /*0798*/ 	.word	0x00000030
        /*079c*/ 	.short	0x010a
        /*079e*/ 	.byte	0xff
	.zero		1


	//   ....[107]....
        /*07a0*/ 	.word	0x00007820
        /*07a4*/ 	.word	0x00000071
        /*07a8*/ 	.word	0x00000080
        /*07ac*/ 	.short	0x010a
        /*07ae*/ 	.byte	0xff
	.zero		1


	//   ....[108]....
        /*07b0*/ 	.word	0x00007870
        /*07b4*/ 	.word	0x00000020
        /*07b8*/ 	.word	0x00000030
        /*07bc*/ 	.short	0x010a
        /*07be*/ 	.byte	0xff
	.zero		1


	//----- nvinfo : EIATTR_NUM_MBARRIERS
	.align		4
.L_47:
        /*07c0*/ 	.byte	0x03, 0x38
        /*07c2*/ 	.short	0x001c


	//----- nvinfo : EIATTR_EXIT_INSTR_OFFSETS
	.align		4
        /*07c4*/ 	.byte	0x04, 0x1c
        /*07c6*/ 	.short	(.L_49 - .L_48)


	//   ....[0]....
.L_48:
        /*07c8*/ 	.word	0x00002420


	//   ....[1]....
        /*07cc*/ 	.word	0x00002910


	//   ....[2]....
        /*07d0*/ 	.word	0x00002970


	//   ....[3]....
        /*07d4*/ 	.word	0x00003780


	//   ....[4]....
        /*07d8*/ 	.word	0x00004490


	//   ....[5]....
        /*07dc*/ 	.word	0x000044d0


	//   ....[6]....
        /*07e0*/ 	.word	0x00006f90


	//----- nvinfo : EIATTR_MAX_THREADS
	.align		4
.L_49:
        /*07e4*/ 	.byte	0x04, 0x05
        /*07e6*/ 	.short	(.L_51 - .L_50)
.L_50:
        /*07e8*/ 	.word	0x00000100
        /*07ec*/ 	.word	0x00000001
        /*07f0*/ 	.word	0x00000001


	//----- nvinfo : EIATTR_CRS_STACK_SIZE
	.align		4
.L_51:
        /*07f4*/ 	.byte	0x04, 0x1e
        /*07f6*/ 	.short	(.L_53 - .L_52)
.L_52:
        /*07f8*/ 	.word	0x00000000


	//----- nvinfo : EIATTR_CBANK_PARAM_SIZE
	.align		4
.L_53:
        /*07fc*/ 	.byte	0x03, 0x19
        /*07fe*/ 	.short	0x0800


	//----- nvinfo : EIATTR_PARAM_CBANK
	.align		4
        /*0800*/ 	.byte	0x04, 0x0a
        /*0802*/ 	.short	(.L_55 - .L_54)
	.align		4
.L_54:
        /*0804*/ 	.word	index@(.nv.constant0._ZN7cutlass13device_kernelINS_4gemm6kernel13GemmUniversalIN4cute5tupleIJiiiiEEENS1_10collective13CollectiveMmaINS1_35MainloopSm100TmaUmmaWarpSpecializedILi3ELi2ELi4ENS5_IJNS4_1CILi1EEESB_SB_EEEEENS5_IJNSA_ILi64EEENSA_ILi128EEENSA_ILi32EEEEEENS_12float_e4m3_tENS5_IJlSB_lEEESI_SJ_NS4_8TiledMMAINS4_8MMA_AtomIJNS4_10MMA_TraitsINS4_19SM100_MMA_F8F6F4_SSEJSI_SI_fSE_SF_NS4_17integral_constantINS4_4UMMA5MajorELSQ_0EEESR_NSO_INSP_7ScaleInELSS_0EEEST_EEEEEENS4_6LayoutISC_NS5_IJNSA_ILi0EEESX_SX_EEEEENS5_IJNS4_10UnderscoreES10_S10_EEEEENS4_13SM90_TMA_LOADENS4_14ComposedLayoutINS4_7SwizzleILi1ELi4ELi3EEENS4_18smem_ptr_flag_bitsILi8EEENSW_INS5_IJNSA_ILi8EEESG_EEENS5_IJSG_SB_EEEEEEEvNS4_8identityES13_S1D_vS1E_EENS_8epilogue10collective18CollectiveEpilogueINS1G_23Sm100TmaWarpSpecializedILi2ELi2ELi32ELb0ELb0EEEJSH_NS5_IJNSW_ISE_SB_EES1L_EEESI_SJ_SI_SJ_NS1G_6fusion15FusionCallbacksIS1K_NS1N_17LinearCombinationISI_fSI_fLNS_15FloatRoundStyleE2EEESH_S1M_JEEENS4_5SM1004TMEM4LOAD26SM100_TMEM_LOAD_16dp32b32xES13_NS14_INS15_ILi2ELi4ELi3EEES18_NSW_INS5_IJS19_SE_EEENS5_IJSE_SB_EEEEEEENS4_39AutoVectorizingCopyWithAssumedAlignmentILi128EEENS4_14SM90_TMA_STOREES21_S23_S23_EEEvvEEEEvNT_6ParamsE)
        /*0808*/ 	.short	0x0380
        /*080a*/ 	.short	0x0800


	//----- nvinfo : EIATTR_SW_WAR
	.align		4
.L_55:
        /*080c*/ 	.byte	0x04, 0x36
        /*080e*/ 	.short	(.L_57 - .L_56)
.L_56:
        /*0810*/ 	.word	0x00000008
.L_57:


//--------------------- .nv.callgraph             --------------------------
	.section	.nv.callgraph,"",@"SHT_CUDA_CALLGRAPH"
	.align	4
	.sectionentsize	8
	.align		4
        /*0000*/ 	.word	0x00000000
	.align		4
        /*0004*/ 	.word	0xffffffff
	.align		4
        /*0008*/ 	.word	index@(_ZN7cutlass13device_kernelINS_4gemm6kernel13GemmUniversalIN4cute5tupleIJiiiiEEENS1_10collective13CollectiveMmaINS1_35MainloopSm100TmaUmmaWarpSpecializedILi3ELi2ELi4ENS5_IJNS4_1CILi1EEESB_SB_EEEEENS5_IJNSA_ILi64EEENSA_ILi128EEENSA_ILi32EEEEEENS_12float_e4m3_tENS5_IJlSB_lEEESI_SJ_NS4_8TiledMMAINS4_8MMA_AtomIJNS4_10MMA_TraitsINS4_19SM100_MMA_F8F6F4_SSEJSI_SI_fSE_SF_NS4_17integral_constantINS4_4UMMA5MajorELSQ_0EEESR_NSO_INSP_7ScaleInELSS_0EEEST_EEEEEENS4_6LayoutISC_NS5_IJNSA_ILi0EEESX_SX_EEEEENS5_IJNS4_10UnderscoreES10_S10_EEEEENS4_13SM90_TMA_LOADENS4_14ComposedLayoutINS4_7SwizzleILi1ELi4ELi3EEENS4_18smem_ptr_flag_bitsILi8EEENSW_INS5_IJNSA_ILi8EEESG_EEENS5_IJSG_SB_EEEEEEEvNS4_8identityES13_S1D_vS1E_EENS_8epilogue10collective18CollectiveEpilogueINS1G_23Sm100TmaWarpSpecializedILi2ELi2ELi32ELb0ELb0EEEJSH_NS5_IJNSW_ISE_SB_EES1L_EEESI_SJ_SI_SJ_NS1G_6fusion15FusionCallbacksIS1K_NS1N_17LinearCombinationISI_fSI_fLNS_15FloatRoundStyleE2EEESH_S1M_JEEENS4_5SM1004TMEM4LOAD26SM100_TMEM_LOAD_16dp32b32xES13_NS14_INS15_ILi2ELi4ELi3EEES18_NSW_INS5_IJS19_SE_EEENS5_IJSE_SB_EEEEEEENS4_39AutoVectorizingCopyWithAssumedAlignmentILi128EEENS4_14SM90_TMA_STOREES21_S23_S23_EEEvvEEEEvNT_6ParamsE)
	.align		4
        /*000c*/ 	.word	index@(__assertfail)
	.align		4
        /*0010*/ 	.word	0x00000000
	.align		4
        /*0014*/ 	.word	0xfffffffe
	.align		4
        /*0018*/ 	.word	0x00000000
	.align		4
        /*001c*/ 	.word	0xfffffffd
	.align		4
        /*0020*/ 	.word	0x00000000
	.align		4
        /*0024*/ 	.word	0xfffffffc


//--------------------- .nv.constant4             --------------------------
	.section	.nv.constant4,"a",@progbits
	.align	8
	.align		8
.nv.constant4:
        /*0000*/ 	.dword	__assertfail
	.align		8
        /*0008*/ 	.dword	__unnamed_1
	.align		8
        /*0010*/ 	.dword	__unnamed_2
	.align		8
        /*0018*/ 	.dword	_ZN39_INTERNAL_d205b36e_4_k_cu_69a325db_75114cuda3std3__45__cpo5beginE
	.align		8
        /*0020*/ 	.dword	_ZN39_INTERNAL_d205b36e_4_k_cu_69a325db_75114cuda3std3__45__cpo3endE
	.align		8
        /*0028*/ 	.dword	_ZN39_INTERNAL_d205b36e_4_k_cu_69a325db_75114cuda3std3__45__cpo6cbeginE
	.align		8
        /*0030*/ 	.dword	_ZN39_INTERNAL_d205b36e_4_k_cu_69a325db_75114cuda3std3__45__cpo4cendE
	.align		8
        /*0038*/ 	.dword	_ZN39_INTERNAL_d205b36e_4_k_cu_69a325db_75114cuda3std3__441_GLOBAL__N__d205b36e_4_k_cu_69a325db_75116ignoreE
	.align		8
        /*0040*/ 	.dword	_ZN39_INTERNAL_d205b36e_4_k_cu_69a325db_75114cuda3std3__419piecewise_constructE
	.align		8
        /*0048*/ 	.dword	_ZN39_INTERNAL_d205b36e_4_k_cu_69a325db_75114cuda3std3__48in_placeE
	.align		8
        /*0050*/ 	.dword	_ZN39_INTERNAL_d205b36e_4_k_cu_69a325db_75114cuda3std6ranges3__45__cpo4swapE
	.align		8
        /*0058*/ 	.dword	_ZN39_INTERNAL_d205b36e_4_k_cu_69a325db_75114cuda3std6ranges3__45__cpo9iter_moveE
	.align		8
        /*0060*/ 	.dword	_ZN39_INTERNAL_d205b36e_4_k_cu_69a325db_75114cute7productE
	.align		8
        /*0068*/ 	.dword	_ZN39_INTERNAL_d205b36e_4_k_cu_69a325db_75114cute1_E
	.align		8
        /*0070*/ 	.dword	$str$25
	.align		8
        /*0078*/ 	.dword	$str$26
	.align		8
        /*0080*/ 	.dword	$str$27
	.align		8
        /*0088*/ 	.dword	$str$28


//--------------------- .text._ZN7cutlass13device_kernelINS_4gemm6kernel13GemmUniversalIN4cute5tupleIJiiiiEEENS1_10collective13CollectiveMmaINS1_35MainloopSm100TmaUmmaWarpSpecializedILi3ELi2ELi4ENS5_IJNS4_1CILi1EEESB_SB_EEEEENS5_IJNSA_ILi64EEENSA_ILi128EEENSA_ILi32EEEEEENS_12float_e4m3_tENS5_IJlSB_lEEESI_SJ_NS4_8TiledMMAINS4_8MMA_AtomIJNS4_10MMA_TraitsINS4_19SM100_MMA_F8F6F4_SSEJSI_SI_fSE_SF_NS4_17integral_constantINS4_4UMMA5MajorELSQ_0EEESR_NSO_INSP_7ScaleInELSS_0EEEST_EEEEEENS4_6LayoutISC_NS5_IJNSA_ILi0EEESX_SX_EEEEENS5_IJNS4_10UnderscoreES10_S10_EEEEENS4_13SM90_TMA_LOADENS4_14ComposedLayoutINS4_7SwizzleILi1ELi4ELi3EEENS4_18smem_ptr_flag_bitsILi8EEENSW_INS5_IJNSA_ILi8EEESG_EEENS5_IJSG_SB_EEEEEEEvNS4_8identityES13_S1D_vS1E_EENS_8epilogue10collective18CollectiveEpilogueINS1G_23Sm100TmaWarpSpecializedILi2ELi2ELi32ELb0ELb0EEEJSH_NS5_IJNSW_ISE_SB_EES1L_EEESI_SJ_SI_SJ_NS1G_6fusion15FusionCallbacksIS1K_NS1N_17LinearCombinationISI_fSI_fLNS_15FloatRoundStyleE2EEESH_S1M_JEEENS4_5SM1004TMEM4LOAD26SM100_TMEM_LOAD_16dp32b32xES13_NS14_INS15_ILi2ELi4ELi3EEES18_NSW_INS5_IJS19_SE_EEENS5_IJSE_SB_EEEEEEENS4_39AutoVectorizingCopyWithAssumedAlignmentILi128EEENS4_14SM90_TMA_STOREES21_S23_S23_EEEvvEEEEvNT_6ParamsE --------------------------
	.section	.text._ZN7cutlass13device_kernelINS_4gemm6kernel13GemmUniversalIN4cute5tupleIJiiiiEEENS1_10collective13CollectiveMmaINS1_35MainloopSm100TmaUmmaWarpSpecializedILi3ELi2ELi4ENS5_IJNS4_1CILi1EEESB_SB_EEEEENS5_IJNSA_ILi64EEENSA_ILi128EEENSA_ILi32EEEEEENS_12float_e4m3_tENS5_IJlSB_lEEESI_SJ_NS4_8TiledMMAINS4_8MMA_AtomIJNS4_10MMA_TraitsINS4_19SM100_MMA_F8F6F4_SSEJSI_SI_fSE_SF_NS4_17integral_constantINS4_4UMMA5MajorELSQ_0EEESR_NSO_INSP_7ScaleInELSS_0EEEST_EEEEEENS4_6LayoutISC_NS5_IJNSA_ILi0EEESX_SX_EEEEENS5_IJNS4_10UnderscoreES10_S10_EEEEENS4_13SM90_TMA_LOADENS4_14ComposedLayoutINS4_7SwizzleILi1ELi4ELi3EEENS4_18smem_ptr_flag_bitsILi8EEENSW_INS5_IJNSA_ILi8EEESG_EEENS5_IJSG_SB_EEEEEEEvNS4_8identityES13_S1D_vS1E_EENS_8epilogue10collective18CollectiveEpilogueINS1G_23Sm100TmaWarpSpecializedILi2ELi2ELi32ELb0ELb0EEEJSH_NS5_IJNSW_ISE_SB_EES1L_EEESI_SJ_SI_SJ_NS1G_6fusion15FusionCallbacksIS1K_NS1N_17LinearCombinationISI_fSI_fLNS_15FloatRoundStyleE2EEESH_S1M_JEEENS4_5SM1004TMEM4LOAD26SM100_TMEM_LOAD_16dp32b32xES13_NS14_INS15_ILi2ELi4ELi3EEES18_NSW_INS5_IJS19_SE_EEENS5_IJSE_SB_EEEEEEENS4_39AutoVectorizingCopyWithAssumedAlignmentILi128EEENS4_14SM90_TMA_STOREES21_S23_S23_EEEvvEEEEvNT_6ParamsE,"ax",@progbits
	.align	128
.text._ZN7cutlass13device_kernelINS_4gemm6kernel13GemmUniversalIN4cute5tupleIJiiiiEEENS1_10collective13CollectiveMmaINS1_35MainloopSm100TmaUmmaWarpSpecializedILi3ELi2ELi4ENS5_IJNS4_1CILi1EEESB_SB_EEEEENS5_IJNSA_ILi64EEENSA_ILi128EEENSA_ILi32EEEEEENS_12float_e4m3_tENS5_IJlSB_lEEESI_SJ_NS4_8TiledMMAINS4_8MMA_AtomIJNS4_10MMA_TraitsINS4_19SM100_MMA_F8F6F4_SSEJSI_SI_fSE_SF_NS4_17integral_constantINS4_4UMMA5MajorELSQ_0EEESR_NSO_INSP_7ScaleInELSS_0EEEST_EEEEEENS4_6LayoutISC_NS5_IJNSA_ILi0EEESX_SX_EEEEENS5_IJNS4_10UnderscoreES10_S10_EEEEENS4_13SM90_TMA_LOADENS4_14ComposedLayoutINS4_7SwizzleILi1ELi4ELi3EEENS4_18smem_ptr_flag_bitsILi8EEENSW_INS5_IJNSA_ILi8EEESG_EEENS5_IJSG_SB_EEEEEEEvNS4_8identityES13_S1D_vS1E_EENS_8epilogue10collective18CollectiveEpilogueINS1G_23Sm100TmaWarpSpecializedILi2ELi2ELi32ELb0ELb0EEEJSH_NS5_IJNSW_ISE_SB_EES1L_EEESI_SJ_SI_SJ_NS1G_6fusion15FusionCallbacksIS1K_NS1N_17LinearCombinationISI_fSI_fLNS_15FloatRoundStyleE2EEESH_S1M_JEEENS4_5SM1004TMEM4LOAD26SM100_TMEM_LOAD_16dp32b32xES13_NS14_INS15_ILi2ELi4ELi3EEES18_NSW_INS5_IJS19_SE_EEENS5_IJSE_SB_EEEEEEENS4_39AutoVectorizingCopyWithAssumedAlignmentILi128EEENS4_14SM90_TMA_STOREES21_S23_S23_EEEvvEEEEvNT_6ParamsE:
        .type           _ZN7cutlass13device_kernelINS_4gemm6kernel13GemmUniversalIN4cute5tupleIJiiiiEEENS1_10collective13CollectiveMmaINS1_35MainloopSm100TmaUmmaWarpSpecializedILi3ELi2ELi4ENS5_IJNS4_1CILi1EEESB_SB_EEEEENS5_IJNSA_ILi64EEENSA_ILi128EEENSA_ILi32EEEEEENS_12float_e4m3_tENS5_IJlSB_lEEESI_SJ_NS4_8TiledMMAINS4_8MMA_AtomIJNS4_10MMA_TraitsINS4_19SM100_MMA_F8F6F4_SSEJSI_SI_fSE_SF_NS4_17integral_constantINS4_4UMMA5MajorELSQ_0EEESR_NSO_INSP_7ScaleInELSS_0EEEST_EEEEEENS4_6LayoutISC_NS5_IJNSA_ILi0EEESX_SX_EEEEENS5_IJNS4_10UnderscoreES10_S10_EEEEENS4_13SM90_TMA_LOADENS4_14ComposedLayoutINS4_7SwizzleILi1ELi4ELi3EEENS4_18smem_ptr_flag_bitsILi8EEENSW_INS5_IJNSA_ILi8EEESG_EEENS5_IJSG_SB_EEEEEEEvNS4_8identityES13_S1D_vS1E_EENS_8epilogue10collective18CollectiveEpilogueINS1G_23Sm100TmaWarpSpecializedILi2ELi2ELi32ELb0ELb0EEEJSH_NS5_IJNSW_ISE_SB_EES1L_EEESI_SJ_SI_SJ_NS1G_6fusion15FusionCallbacksIS1K_NS1N_17LinearCombinationISI_fSI_fLNS_15FloatRoundStyleE2EEESH_S1M_JEEENS4_5SM1004TMEM4LOAD26SM100_TMEM_LOAD_16dp32b32xES13_NS14_INS15_ILi2ELi4ELi3EEES18_NSW_INS5_IJS19_SE_EEENS5_IJSE_SB_EEEEEEENS4_39AutoVectorizingCopyWithAssumedAlignmentILi128EEENS4_14SM90_TMA_STOREES21_S23_S23_EEEvvEEEEvNT_6ParamsE,@function
        .size           _ZN7cutlass13device_kernelINS_4gemm6kernel13GemmUniversalIN4cute5tupleIJiiiiEEENS1_10collective13CollectiveMmaINS1_35MainloopSm100TmaUmmaWarpSpecializedILi3ELi2ELi4ENS5_IJNS4_1CILi1EEESB_SB_EEEEENS5_IJNSA_ILi64EEENSA_ILi128EEENSA_ILi32EEEEEENS_12float_e4m3_tENS5_IJlSB_lEEESI_SJ_NS4_8TiledMMAINS4_8MMA_AtomIJNS4_10MMA_TraitsINS4_19SM100_MMA_F8F6F4_SSEJSI_SI_fSE_SF_NS4_17integral_constantINS4_4UMMA5MajorELSQ_0EEESR_NSO_INSP_7ScaleInELSS_0EEEST_EEEEEENS4_6LayoutISC_NS5_IJNSA_ILi0EEESX_SX_EEEEENS5_IJNS4_10UnderscoreES10_S10_EEEEENS4_13SM90_TMA_LOADENS4_14ComposedLayoutINS4_7SwizzleILi1ELi4ELi3EEENS4_18smem_ptr_flag_bitsILi8EEENSW_INS5_IJNSA_ILi8EEESG_EEENS5_IJSG_SB_EEEEEEEvNS4_8identityES13_S1D_vS1E_EENS_8epilogue10collective18CollectiveEpilogueINS1G_23Sm100TmaWarpSpecializedILi2ELi2ELi32ELb0ELb0EEEJSH_NS5_IJNSW_ISE_SB_EES1L_EEESI_SJ_SI_SJ_NS1G_6fusion15FusionCallbacksIS1K_NS1N_17LinearCombinationISI_fSI_fLNS_15FloatRoundStyleE2EEESH_S1M_JEEENS4_5SM1004TMEM4LOAD26SM100_TMEM_LOAD_16dp32b32xES13_NS14_INS15_ILi2ELi4ELi3EEES18_NSW_INS5_IJS19_SE_EEENS5_IJSE_SB_EEEEEEENS4_39AutoVectorizingCopyWithAssumedAlignmentILi128EEENS4_14SM90_TMA_STOREES21_S23_S23_EEEvvEEEEvNT_6ParamsE,(.L_x_139 - _ZN7cutlass13device_kernelINS_4gemm6kernel13GemmUniversalIN4cute5tupleIJiiiiEEENS1_10collective13CollectiveMmaINS1_35MainloopSm100TmaUmmaWarpSpecializedILi3ELi2ELi4ENS5_IJNS4_1CILi1EEESB_SB_EEEEENS5_IJNSA_ILi64EEENSA_ILi128EEENSA_ILi32EEEEEENS_12float_e4m3_tENS5_IJlSB_lEEESI_SJ_NS4_8TiledMMAINS4_8MMA_AtomIJNS4_10MMA_TraitsINS4_19SM100_MMA_F8F6F4_SSEJSI_SI_fSE_SF_NS4_17integral_constantINS4_4UMMA5MajorELSQ_0EEESR_NSO_INSP_7ScaleInELSS_0EEEST_EEEEEENS4_6LayoutISC_NS5_IJNSA_ILi0EEESX_SX_EEEEENS5_IJNS4_10UnderscoreES10_S10_EEEEENS4_13SM90_TMA_LOADENS4_14ComposedLayoutINS4_7SwizzleILi1ELi4ELi3EEENS4_18smem_ptr_flag_bitsILi8EEENSW_INS5_IJNSA_ILi8EEESG_EEENS5_IJSG_SB_EEEEEEEvNS4_8identityES13_S1D_vS1E_EENS_8epilogue10collective18CollectiveEpilogueINS1G_23Sm100TmaWarpSpecializedILi2ELi2ELi32ELb0ELb0EEEJSH_NS5_IJNSW_ISE_SB_EES1L_EEESI_SJ_SI_SJ_NS1G_6fusion15FusionCallbacksIS1K_NS1N_17LinearCombinationISI_fSI_fLNS_15FloatRoundStyleE2EEESH_S1M_JEEENS4_5SM1004TMEM4LOAD26SM100_TMEM_LOAD_16dp32b32xES13_NS14_INS15_ILi2ELi4ELi3EEES18_NSW_INS5_IJS19_SE_EEENS5_IJSE_SB_EEEEEEENS4_39AutoVectorizingCopyWithAssumedAlignmentILi128EEENS4_14SM90_TMA_STOREES21_S23_S23_EEEvvEEEEvNT_6ParamsE)
        .other          _ZN7cutlass13device_kernelINS_4gemm6kernel13GemmUniversalIN4cute5tupleIJiiiiEEENS1_10collective13CollectiveMmaINS1_35MainloopSm100TmaUmmaWarpSpecializedILi3ELi2ELi4ENS5_IJNS4_1CILi1EEESB_SB_EEEEENS5_IJNSA_ILi64EEENSA_ILi128EEENSA_ILi32EEEEEENS_12float_e4m3_tENS5_IJlSB_lEEESI_SJ_NS4_8TiledMMAINS4_8MMA_AtomIJNS4_10MMA_TraitsINS4_19SM100_MMA_F8F6F4_SSEJSI_SI_fSE_SF_NS4_17integral_constantINS4_4UMMA5MajorELSQ_0EEESR_NSO_INSP_7ScaleInELSS_0EEEST_EEEEEENS4_6LayoutISC_NS5_IJNSA_ILi0EEESX_SX_EEEEENS5_IJNS4_10UnderscoreES10_S10_EEEEENS4_13SM90_TMA_LOADENS4_14ComposedLayoutINS4_7SwizzleILi1ELi4ELi3EEENS4_18smem_ptr_flag_bitsILi8EEENSW_INS5_IJNSA_ILi8EEESG_EEENS5_IJSG_SB_EEEEEEEvNS4_8identityES13_S1D_vS1E_EENS_8epilogue10collective18CollectiveEpilogueINS1G_23Sm100TmaWarpSpecializedILi2ELi2ELi32ELb0ELb0EEEJSH_NS5_IJNSW_ISE_SB_EES1L_EEESI_SJ_SI_SJ_NS1G_6fusion15FusionCallbacksIS1K_NS1N_17LinearCombinationISI_fSI_fLNS_15FloatRoundStyleE2EEESH_S1M_JEEENS4_5SM1004TMEM4LOAD26SM100_TMEM_LOAD_16dp32b32xES13_NS14_INS15_ILi2ELi4ELi3EEES18_NSW_INS5_IJS19_SE_EEENS5_IJSE_SB_EEEEEEENS4_39AutoVectorizingCopyWithAssumedAlignmentILi128EEENS4_14SM90_TMA_STOREES21_S23_S23_EEEvvEEEEvNT_6ParamsE,@"STO_CUDA_ENTRY STV_DEFAULT"
_ZN7cutlass13device_kernelINS_4gemm6kernel13GemmUniversalIN4cute5tupleIJiiiiEEENS1_10collective13CollectiveMmaINS1_35MainloopSm100TmaUmmaWarpSpecializedILi3ELi2ELi4ENS5_IJNS4_1CILi1EEESB_SB_EEEEENS5_IJNSA_ILi64EEENSA_ILi128EEENSA_ILi32EEEEEENS_12float_e4m3_tENS5_IJlSB_lEEESI_SJ_NS4_8TiledMMAINS4_8MMA_AtomIJNS4_10MMA_TraitsINS4_19SM100_MMA_F8F6F4_SSEJSI_SI_fSE_SF_NS4_17integral_constantINS4_4UMMA5MajorELSQ_0EEESR_NSO_INSP_7ScaleInELSS_0EEEST_EEEEEENS4_6LayoutISC_NS5_IJNSA_ILi0EEESX_SX_EEEEENS5_IJNS4_10UnderscoreES10_S10_EEEEENS4_13SM90_TMA_LOADENS4_14ComposedLayoutINS4_7SwizzleILi1ELi4ELi3EEENS4_18smem_ptr_flag_bitsILi8EEENSW_INS5_IJNSA_ILi8EEESG_EEENS5_IJSG_SB_EEEEEEEvNS4_8identityES13_S1D_vS1E_EENS_8epilogue10collective18CollectiveEpilogueINS1G_23Sm100TmaWarpSpecializedILi2ELi2ELi32ELb0ELb0EEEJSH_NS5_IJNSW_ISE_SB_EES1L_EEESI_SJ_SI_SJ_NS1G_6fusion15FusionCallbacksIS1K_NS1N_17LinearCombinationISI_fSI_fLNS_15FloatRoundStyleE2EEESH_S1M_JEEENS4_5SM1004TMEM4LOAD26SM100_TMEM_LOAD_16dp32b32xES13_NS14_INS15_ILi2ELi4ELi3EEES18_NSW_INS5_IJS19_SE_EEENS5_IJSE_SB_EEEEEEENS4_39AutoVectorizingCopyWithAssumedAlignmentILi128EEENS4_14SM90_TMA_STOREES21_S23_S23_EEEvvEEEEvNT_6ParamsE:
[----:B------:R-:W1:Y:S01]  /*0000*/  LDC R1, c[0x0][0x37c] ;  /* 0x0000df00ff017b82 */ /* 0x000e620000000800 */
[----:B------:R-:W2:Y:S01]  /*0010*/  S2R R108, SR_TID.X ;  /* 0x00000000006c7919 */ /* 0x000ea20000002100 */
[----:B------:R-:W3:Y:S01]  /*0020*/  LDCU.64 UR4, c[0x0][0x890] ;  /* 0x00011200ff0477ac */ /* 0x000ee20008000a00 */
[----:B------:R-:W-:Y:S02]  /*0030*/  PRMT R95, RZ, 0x7610, R95 ;  /* 0x00007610ff5f7816 */ /* 0x000fe4000000005f */
[----:B------:R-:W-:Y:S01]  /*0040*/  ELECT P5, URZ, PT ;  /* 0x0000000000ff782f */ /* 0x000fe200038a0000 */
[----:B------:R-:W4:Y:S01]  /*0050*/  LDCU.64 UR46, c[0x0][0x358] ;  /* 0x00006b00ff2e77ac */ /* 0x000f220008000a00 */
[----:B---3--:R-:W-:-:S04]  /*0060*/  UISETP.NE.U32.AND UP0, UPT, UR4, URZ, UPT ;  /* 0x000000ff0400728c */ /* 0x008fc8000bf05070 */
[----:B------:R-:W-:Y:S01]  /*0070*/  UISETP.NE.AND.EX UP0, UPT, UR5, URZ, UPT, UP0 ;  /* 0x000000ff0500728c */ /* 0x000fe2000bf05300 */
[----:B--2---:R-:W-:-:S05]  /*0080*/  SHF.R.U32.HI R101, RZ, 0x5, R108 ;  /* 0x00000005ff657819 */ /* 0x004fca000001166c */
[----:B------:R-:W2:Y:S02]  /*0090*/  SHFL.IDX PT, R0, R101, RZ, 0x1f ;  /* 0x00001fff65007589 */ /* 0x000ea400000e0000 */
[----:B--2---:R-:W-:Y:S01]  /*00a0*/  R2UR UR8, R0 ;  /* 0x00000000000872ca */ /* 0x004fe200000e0000 */
[----:B-1--4-:R-:W-:-:S14]  /*00b0*/  BRA.U UP0, `(.L_x_0) ;  /* 0x00000001002c7547 */ /* 0x012fdc000b800000 */
[----:B------:R-:W1:Y:S02]  /*00c0*/  LDCU.64 UR6, c[0x0][0x888] ;  /* 0x00011100ff0677ac */ /* 0x000e640008000a00 */
[----:B-1----:R-:W-:-:S04]  /*00d0*/  UISETP.NE.U32.AND UP0, UPT, UR6, URZ, UPT ;  /* 0x000000ff0600728c */ /* 0x002fc8000bf05070 */
[----:B------:R-:W-:-:S09]  /*00e0*/  UISETP.NE.AND.EX UP0, UPT, UR7, URZ, UPT, UP0 ;  /* 0x000000ff0700728c */ /* 0x000fd2000bf05300 */
[----:B------:R-:W-:Y:S05]  /*00f0*/  BRA.U !UP0, `(.L_x_1) ;  /* 0x0000000108107547 */ /* 0x000fea000b800000 */
[----:B------:R-:W1:Y:S02]  /*0100*/  LDC.64 R2, c[0x0][0x888] ;  /* 0x00022200ff027b82 */ /* 0x000e640000000a00 */
[----:B-1----:R1:W5:Y:S01]  /*0110*/  LDG.E R49, desc[UR46][R2.64] ;  /* 0x0000002e02317981 */ /* 0x002362000c1e1900 */
[----:B------:R-:W-:Y:S01]  /*0120*/  HFMA2 R95, -RZ, RZ, 0, 5.9604644775390625e-08 ;  /* 0x00000001ff5f7431 */ /* 0x000fe200000001ff */
[----:B------:R-:W-:Y:S05]  /*0130*/  BRA `(.L_x_0) ;  /* 0x00000000000c7947 */ /* 0x000fea0003800000 */
.L_x_1:
[----:B------:R-:W1:Y:S01]  /*0140*/  LDCU UR6, c[0x0][0x880] ;  /* 0x00011000ff0677ac */ /* 0x000e620008000800 */
[----:B------:R-:W-:Y:S01]  /*0150*/  HFMA2 R95, -RZ, RZ, 0, 5.9604644775390625e-08 ;  /* 0x00000001ff5f7431 */ /* 0x000fe200000001ff */
[----:B-1----:R-:W-:-:S07]  /*0160*/  MOV R49, UR6 ;  /* 0x0000000600317c02 */ /* 0x002fce0008000f00 */
.L_x_0:
[----:B------:R-:W2:Y:S02]  /*0170*/  LDCU.64 UR6, c[0x0][0x8b0] ;  /* 0x00011600ff0677ac */ /* 0x000ea40008000a00 */
[----:B--2---:R-:W-:-:S04]  /*0180*/  UISETP.NE.U32.AND UP0, UPT, UR6, URZ, UPT ;  /* 0x000000ff0600728c */ /* 0x004fc8000bf05070 */
[----:B------:R-:W-:-:S09]  /*0190*/  UISETP.NE.AND.EX UP0, UPT, UR7, URZ, UPT, UP0 ;  /* 0x000000ff0700728c */ /* 0x000fd2000bf05300 */
[----:B------:R-:W-:Y:S05]  /*01a0*/  BRA.U UP0, `(.L_x_2) ;  /* 0x0000000100247547 */ /* 0x000fea000b800000 */
[----:B------:R-:W2:Y:S02]  /*01b0*/  LDCU.64 UR6, c[0x0][0x8a8] ;  /* 0x00011500ff0677ac */ /* 0x000ea40008000a00 */
[----:B--2---:R-:W-:-:S04]  /*01c0*/  UISETP.NE.U32.AND UP0, UPT, UR6, URZ, UPT ;  /* 0x000000ff0600728c */ /* 0x004fc8000bf05070 */
[----:B------:R-:W-:-:S09]  /*01d0*/  UISETP.NE.AND.EX UP0, UPT, UR7, URZ, UPT, UP0 ;  /* 0x000000ff0700728c */ /* 0x000fd2000bf05300 */
[----:B------:R-:W-:Y:S05]  /*01e0*/  BRA.U !UP0, `(.L_x_3) ;  /* 0x00000001080c7547 */ /* 0x000fea000b800000 */
[----:B-1----:R-:W1:Y:S02]  /*01f0*/  LDC.64 R2, c[0x0][0x8a8] ;  /* 0x00022a00ff027b82 */ /* 0x002e640000000a00 */
[----:B-1----:R2:W5:Y:S01]  /*0200*/  LDG.E R47, desc[UR46][R2.64] ;  /* 0x0000002e022f7981 */ /* 0x002562000c1e1900 */
[----:B------:R-:W-:Y:S05]  /*0210*/  BRA `(.L_x_2) ;  /* 0x0000000000087947 */ /* 0x000fea0003800000 */
.L_x_3:
[----:B------:R-:W2:Y:S02]  /*0220*/  LDCU UR6, c[0x0][0x8a0] ;  /* 0x00011400ff0677ac */ /* 0x000ea40008000800 */
[----:B--2---:R-:W-:Y:S02]  /*0230*/  MOV R47, UR6 ;  /* 0x00000006002f7c02 */ /* 0x004fe40008000f00 */
.L_x_2:
[----:B------:R-:W-:Y:S01]  /*0240*/  IMAD.U32 R0, RZ, RZ, UR8 ;  /* 0x00000008ff007e24 */ /* 0x000fe2000f8e00ff */
[----:B------:R-:W-:Y:S04]  /*0250*/  BSSY.RECONVERGENT B0, `(.L_x_4) ;  /* 0x000000c000007945 */ /* 0x000fe80003800200 */
[C---:B------:R-:W-:Y:S02]  /*0260*/  ISETP.NE.OR P1, PT, R0.reuse, 0x1, !P5 ;  /* 0x000000010000780c */ /* 0x040fe40006f25670 */
[----:B------:R-:W-:-:S11]  /*0270*/  ISETP.NE.OR P0, PT, R0, 0x3, !P5 ;  /* 0x000000030000780c */ /* 0x000fd60006f05670 */
[----:B------:R-:W-:Y:S05]  /*0280*/  @P1 BRA `(.L_x_5) ;  /* 0x0000000000201947 */ /* 0x000fea0003800000 */
[----:B------:R-:W3:Y:S02]  /*0290*/  LDCU.64 UR6, c[0x0][0x348] ;  /* 0x00006900ff0677ac */ /* 0x000ee40008000a00 */
[----:B---3--:R-:W-:Y:S02]  /*02a0*/  UIADD3 UR10, UP1, UPT, UR6, 0x80, URZ ;  /* 0x00000080060a7890 */ /* 0x008fe4000ff3e0ff */
[----:B------:R-:W-:Y:S02]  /*02b0*/  UIADD3 UR6, UP0, UPT, UR6, 0x180, URZ ;  /* 0x0000018006067890 */ /* 0x000fe4000ff1e0ff */
[----:B------:R-:W-:Y:S02]  /*02c0*/  UIADD3.X UR11, UPT, UPT, URZ, UR7, URZ, UP1, !UPT ;  /* 0x00000007ff0b7290 */ /* 0x000fe40008ffe4ff */
[----:B------:R-:W-:-:S07]  /*02d0*/  UIADD3.X UR7, UPT, UPT, URZ, UR7, URZ, UP0, !UPT ;  /* 0x00000007ff077290 */ /* 0x000fce00087fe4ff */
[----:B------:R3:W-:Y:S02]  /*02e0*/  UTMACCTL.PF [UR10] ;  /* 0x000000000a0079b9 */ /* 0x0007e40008040000 */
[----:B------:R3:W-:Y:S02]  /*02f0*/  UTMACCTL.PF [UR6] ;  /* 0x00000000060079b9 */ /* 0x0007e40008040000 */
[----:B---3--:R-:W-:Y:S01]  /*0300*/  NOP ;  /* 0x0000000000007918 */ /* 0x008fe20000000000 */
.L_x_5:
[----:B------:R-:W-:Y:S05]  /*0310*/  BSYNC.RECONVERGENT B0 ;  /* 0x0000000000007941 */ /* 0x000fea0003800200 */
.L_x_4:
[----:B------:R-:W-:Y:S04]  /*0320*/  BSSY.RECONVERGENT B0, `(.L_x_6) ;  /* 0x000000a000007945 */ /* 0x000fe80003800200 */
        /* <DEDUP_REMOVED lines=9> */
.L_x_7:
[----:B------:R-:W-:Y:S05]  /*03c0*/  BSYNC.RECONVERGENT B0 ;  /* 0x0000000000007941 */ /* 0x000fea0003800200 */
.L_x_6:
[----:B------:R-:W3:Y:S01]  /*03d0*/  LDCU.64 UR6, c[0x0][0x888] ;  /* 0x00011100ff0677ac */ /* 0x000ee20008000a00 */
[----:B------:R-:W-:Y:S02]  /*03e0*/  UISETP.EQ.U32.AND UP1, UPT, UR4, URZ, UPT ;  /* 0x000000ff0400728c */ /* 0x000fe4000bf22070 */
[----:B------:R-:W-:Y:S02]  /*03f0*/  UPLOP3.LUT UP2, UPT, UPT, UPT, UPT, 0x80, 0x8 ;  /* 0x000000000008789c */ /* 0x000fe40003f4f070 */
[----:B---3--:R-:W-:-:S04]  /*0400*/  UISETP.NE.U32.AND UP0, UPT, UR6, URZ, UPT ;  /* 0x000000ff0600728c */ /* 0x008fc8000bf05070 */
[----:B------:R-:W-:-:S04]  /*0410*/  UISETP.NE.AND.EX UP0, UPT, UR7, URZ, UPT, UP0 ;  /* 0x000000ff0700728c */ /* 0x000fc8000bf05300 */
[----:B------:R-:W-:-:S04]  /*0420*/  UISETP.EQ.OR.EX UP3, UPT, UR5, URZ, !UP0, UP1 ;  /* 0x000000ff0500728c */ /* 0x000fc8000c762710 */
[----:B------:R-:W-:-:S05]  /*0430*/  UP2UR UR50, UPR, URZ, 0x8 ;  /* 0x00000008ff327883 */ /* 0x000fca0008000000 */
[----:B------:R-:W-:Y:S07]  /*0440*/  BRA.U !UP3, `(.L_x_8) ;  /* 0x000000010b207547 */ /* 0x000fee000b800000 */
[----:B------:R-:W-:Y:S01]  /*0450*/  UISETP.NE.U32.AND UP2, UPT, UR4, URZ, UPT ;  /* 0x000000ff0400728c */ /* 0x000fe2000bf45070 */
[----:B-----5:R-:W-:Y:S01]  /*0460*/  FSETP.NEU.AND P0, PT, R49, RZ, PT ;  /* 0x000000ff3100720b */ /* 0x020fe20003f0d000 */
[----:B------:R-:W-:Y:S02]  /*0470*/  USEL UR4, URZ, 0xffffffff, UP0 ;  /* 0xffffffffff047887 */ /* 0x000fe40008000000 */
[----:B------:R-:W-:-:S10]  /*0480*/  UISETP.NE.AND.EX UP2, UPT, UR5, URZ, UPT, UP2 ;  /* 0x000000ff0500728c */ /* 0x000fd4000bf45320 */
[----:B------:R-:W-:Y:S01]  /*0490*/  VOTEU.ANY UP1, P0 ;  /* 0x0000000000ff7886 */ /* 0x000fe20000020100 */
[----:B------:R-:W-:-:S04]  /*04a0*/  @!UP2 USEL UR4, URZ, 0xffffffff, UP1 ;  /* 0xffffffffff04a887 */ /* 0x000fc80008800000 */
[----:B------:R-:W-:-:S04]  /*04b0*/  ULOP3.LUT UR4, UR4, 0x1, URZ, 0xc0, !UPT ;  /* 0x0000000104047892 */ /* 0x000fc8000f8ec0ff */
[----:B------:R-:W-:-:S11]  /*04c0*/  UISETP.NE.U32.AND UP2, UPT, UR4, 0x1, UPT ;  /* 0x000000010400788c */ /* 0x000fd6000bf45070 */
.L_x_8:
[----:B-12---:R-:W1:Y:S01]  /*04d0*/  SHFL.IDX PT, R2, R101, RZ, 0x1f ;  /* 0x00001fff65027589 */ /* 0x006e6200000e0000 */
[----:B------:R-:W-:-:S04]  /*04e0*/  UISETP.NE.AND UP1, UPT, UR8, 0x2, UPT ;  /* 0x000000020800788c */ /* 0x000fc8000bf25270 */
[----:B------:R-:W-:Y:S01]  /*04f0*/  USEL UR6, URZ, 0x1, UP1 ;  /* 0x00000001ff067887 */ /* 0x000fe20008800000 */
[----:B-1----:R-:W-:-:S13]  /*0500*/  ISETP.NE.AND P0, PT, R2, RZ, PT ;  /* 0x000000ff0200720c */ /* 0x002fda0003f05270 */
[----:B------:R-:W-:Y:S05]  /*0510*/  @P0 BRA `(.L_x_9) ;  /* 0x0000000000400947 */ /* 0x000fea0003800000 */
[----:B------:R-:W1:Y:S01]  /*0520*/  S2UR UR5, SR_CgaCtaId ;  /* 0x00000000000579c3 */ /* 0x000e620000008800 */
[----:B------:R-:W-:Y:S01]  /*0530*/  UMOV UR7, 0x400 ;  /* 0x0000040000077882 */ /* 0x000fe20000000000 */
[----:B------:R-:W-:Y:S01]  /*0540*/  UMOV UR4, 0x1 ;  /* 0x0000000100047882 */ /* 0x000fe20000000000 */
[----:B------:R-:W-:Y:S01]  /*0550*/  ELECT P0, URZ, PT ;  /* 0x0000000000ff782f */ /* 0x000fe20003800000 */
[----:B------:R-:W-:-:S04]  /*0560*/  UIADD3 UR10, UPT, UPT, -UR4, 0x100000, URZ ;  /* 0x00100000040a7890 */ /* 0x000fc8000fffe1ff */
[----:B------:R-:W-:Y:S02]  /*0570*/  USHF.L.U32 UR11, UR10, 0xb, URZ ;  /* 0x0000000b0a0b7899 */ /* 0x000fe400080006ff */
[----:B------:R-:W-:Y:S02]  /*0580*/  USHF.L.U32 UR10, UR10, 0x1, URZ ;  /* 0x000000010a0a7899 */ /* 0x000fe400080006ff */
[----:B-1----:R-:W-:Y:S01]  /*0590*/  ULEA UR5, UR5, UR7, 0x18 ;  /* 0x0000000705057291 */ /* 0x002fe2000f8ec0ff */
[----:B------:R-:W1:Y:S11]  /*05a0*/  FENCE.VIEW.ASYNC.S ;  /* 0x00000000000073c6 */ /* 0x000e760000000000 */
[----:B-1----:R1:W2:Y:S01]  /*05b0*/  SYNCS.EXCH.64 URZ, [UR5], UR10 ;  /* 0x0000000a05ff75b2 */ /* 0x0022a20008000100 */
[----:B------:R1:W3:Y:S01]  /*05c0*/  SYNCS.EXCH.64 URZ, [UR5+0x18], UR10 ;  /* 0x0000180a05ff75b2 */ /* 0x0002e20008000100 */
[----:B------:R1:W4:Y:S01]  /*05d0*/  SYNCS.EXCH.64 URZ, [UR5+0x8], UR10 ;  /* 0x0000080a05ff75b2 */ /* 0x0003220008000100 */
[----:B------:R1:W1:Y:S01]  /*05e0*/  SYNCS.EXCH.64 URZ, [UR5+0x20], UR10 ;  /* 0x0000200a05ff75b2 */ /* 0x0002620008000100 */
[----:B------:R1:W1:Y:S01]  /*05f0*/  SYNCS.EXCH.64 URZ, [UR5+0x10], UR10 ;  /* 0x0000100a05ff75b2 */ /* 0x0002620008000100 */
[----:B------:R1:W1:Y:S01]  /*0600*/  SYNCS.EXCH.64 URZ, [UR5+0x28], UR10 ;  /* 0x0000280a05ff75b2 */ /* 0x0002620008000100 */
[----:B------:R-:W-:Y:S01]  /*0610*/  NOP ;  /* 0x0000000000007918 */ /* 0x000fe20000000000 */
.L_x_9:
[----:B------:R-:W2:Y:S01]  /*0620*/  SHFL.IDX PT, R2, R101, RZ, 0x1f ;  /* 0x00001fff65027589 */ /* 0x000ea200000e0000 */
[----:B------:R-:W-:Y:S01]  /*0630*/  NOP ;  /* 0x0000000000007918 */ /* 0x000fe20000000000 */
[----:B--2---:R-:W-:-:S13]  /*0640*/  ISETP.NE.AND P0, PT, R2, 0x1, PT ;  /* 0x000000010200780c */ /* 0x004fda0003f05270 */
[----:B------:R-:W-:Y:S05]  /*0650*/  @P0 BRA `(.L_x_10) ;  /* 0x0000000000480947 */ /* 0x000fea0003800000 */
[----:B------:R-:W2:Y:S01]  /*0660*/  S2UR UR7, SR_CgaCtaId ;  /* 0x00000000000779c3 */ /* 0x000ea20000008800 */
[----:B------:R-:W-:Y:S01]  /*0670*/  UMOV UR9, 0x400 ;  /* 0x0000040000097882 */ /* 0x000fe20000000000 */
[----:B-1----:R-:W-:Y:S01]  /*0680*/  UMOV UR5, 0x20 ;  /* 0x0000002000057882 */ /* 0x002fe20000000000 */
[----:B------:R-:W-:Y:S01]  /*0690*/  UMOV UR4, 0x80 ;  /* 0x0000008000047882 */ /* 0x000fe20000000000 */
[----:B------:R-:W-:-:S04]  /*06a0*/  UIADD3 UR10, UPT, UPT, -UR5, 0x100000, URZ ;  /* 0x00100000050a7890 */ /* 0x000fc8000fffe1ff */
[----:B------:R-:W-:Y:S02]  /*06b0*/  USHF.L.U32 UR11, UR10, 0xb, URZ ;  /* 0x0000000b0a0b7899 */ /* 0x000fe400080006ff */
[----:B------:R-:W-:Y:S02]  /*06c0*/  USHF.L.U32 UR10, UR10, 0x1, URZ ;  /* 0x000000010a0a7899 */ /* 0x000fe400080006ff */
[----:B------:R-:W-:-:S04]  /*06d0*/  UIADD3 UR4, UPT, UPT, -UR4, 0x100000, URZ ;  /* 0x0010000004047890 */ /* 0x000fc8000fffe1ff */
[----:B------:R-:W-:Y:S02]  /*06e0*/  USHF.L.U32 UR5, UR4, 0xb, URZ ;  /* 0x0000000b04057899 */ /* 0x000fe400080006ff */
[----:B------:R-:W-:Y:S01]  /*06f0*/  USHF.L.U32 UR4, UR4, 0x1, URZ ;  /* 0x0000000104047899 */ /* 0x000fe200080006ff */
[----:B------:R-:W-:Y:S01]  /*0700*/  ELECT P0, URZ, PT ;  /* 0x0000000000ff782f */ /* 0x000fe20003800000 */
[----:B--2---:R-:W-:Y:S01]  /*0710*/  ULEA UR7, UR7, UR9, 0x18 ;  /* 0x0000000907077291 */ /* 0x004fe2000f8ec0ff */
[----:B------:R-:W1:Y:S11]  /*0720*/  FENCE.VIEW.ASYNC.S ;  /* 0x00000000000073c6 */ /* 0x000e760000000000 */
[----:B-1----:R2:W1:Y:S01]  /*0730*/  SYNCS.EXCH.64 URZ, [UR7+0x30], UR10 ;  /* 0x0000300a07ff75b2 */ /* 0x0024620008000100 */
[----:B------:R2:W1:Y:S01]  /*0740*/  SYNCS.EXCH.64 URZ, [UR7+0x40], UR4 ;  /* 0x0000400407ff75b2 */ /* 0x0004620008000100 */
[----:B------:R2:W1:Y:S01]  /*0750*/  SYNCS.EXCH.64 URZ, [UR7+0x38], UR10 ;  /* 0x0000380a07ff75b2 */ /* 0x0004620008000100 */
[----:B------:R2:W1:Y:S02]  /*0760*/  SYNCS.EXCH.64 URZ, [UR7+0x48], UR4 ;  /* 0x0000480407ff75b2 */ /* 0x0004640008000100 */
[----:B--2---:R-:W-:Y:S01]  /*0770*/  NOP ;  /* 0x0000000000007918 */ /* 0x004fe20000000000 */
.L_x_10:
[----:B------:R-:W2:Y:S01]  /*0780*/  SHFL.IDX PT, R2, R101, RZ, 0x1f ;  /* 0x00001fff65027589 */ /* 0x000ea200000e0000 */
[----:B------:R-:W-:Y:S01]  /*0790*/  NOP ;  /* 0x0000000000007918 */ /* 0x000fe20000000000 */
[----:B--2---:R-:W-:-:S13]  /*07a0*/  ISETP.NE.AND P0, PT, R2, 0x3, PT ;  /* 0x000000030200780c */ /* 0x004fda0003f05270 */
[----:B------:R-:W-:Y:S05]  /*07b0*/  @P0 BRA `(.L_x_11) ;  /* 0x0000000000300947 */ /* 0x000fea0003800000 */
[----:B-1----:R-:W1:Y:S01]  /*07c0*/  S2UR UR5, SR_CgaCtaId ;  /* 0x00000000000579c3 */ /* 0x002e620000008800 */
        /* <DEDUP_REMOVED lines=8> */
[----:B-1----:R2:W1:Y:S01]  /*0850*/  SYNCS.EXCH.64 URZ, [UR5+0x50], UR10 ;  /* 0x0000500a05ff75b2 */ /* 0x0024620008000100 */
[----:B------:R2:W1:Y:S02]  /*0860*/  SYNCS.EXCH.64 URZ, [UR5+0x58], UR10 ;  /* 0x0000580a05ff75b2 */ /* 0x0004640008000100 */
[----:B--2---:R-:W-:Y:S01]  /*0870*/  NOP ;  /* 0x0000000000007918 */ /* 0x004fe20000000000 */
.L_x_11:
[----:B------:R-:W2:Y:S01]  /*0880*/  SHFL.IDX PT, R2, R101, RZ, 0x1f ;  /* 0x00001fff65027589 */ /* 0x000ea200000e0000 */
[----:B------:R-:W-:Y:S01]  /*0890*/  NOP ;  /* 0x0000000000007918 */ /* 0x000fe20000000000 */
[----:B--2---:R-:W-:-:S13]  /*08a0*/  ISETP.NE.AND P0, PT, R2, 0x4, PT ;  /* 0x000000040200780c */ /* 0x004fda0003f05270 */
[----:B------:R-:W-:Y:S05]  /*08b0*/  @P0 BRA `(.L_x_12) ;  /* 0x00000000004c0947 */ /* 0x000fea0003800000 */
[----:B-1----:R-:W1:Y:S01]  /*08c0*/  S2UR UR5, SR_CgaCtaId ;  /* 0x00000000000579c3 */ /* 0x002e620000008800 */
[----:B------:R-:W-:Y:S01]  /*08d0*/  UMOV UR9, 0x100 ;  /* 0x0000010000097882 */ /* 0x000fe20000000000 */
[----:B------:R-:W-:Y:S01]  /*08e0*/  UMOV UR7, 0x400 ;  /* 0x0000040000077882 */ /* 0x000fe20000000000 */
[----:B------:R-:W-:Y:S01]  /*08f0*/  USEL UR9, UR9, 0xe0, UP2 ;  /* 0x000000e009097887 */ /* 0x000fe20009000000 */
[----:B------:R-:W-:Y:S01]  /*0900*/  UMOV UR4, 0x1 ;  /* 0x0000000100047882 */ /* 0x000fe20000000000 */
[----:B------:R-:W-:Y:S01]  /*0910*/  ELECT P0, URZ, PT ;  /* 0x0000000000ff782f */ /* 0x000fe20003800000 */
[----:B------:R-:W-:-:S04]  /*0920*/  UIADD3 UR10, UPT, UPT, -UR4, 0x100000, URZ ;  /* 0x00100000040a7890 */ /* 0x000fc8000fffe1ff */
[----:B------:R-:W-:Y:S02]  /*0930*/  USHF.L.U32 UR11, UR10, 0xb, URZ ;  /* 0x0000000b0a0b7899 */ /* 0x000fe400080006ff */
[----:B------:R-:W-:Y:S02]  /*0940*/  USHF.L.U32 UR10, UR10, 0x1, URZ ;  /* 0x000000010a0a7899 */ /* 0x000fe400080006ff */
[----:B------:R-:W-:-:S04]  /*0950*/  UIADD3 UR12, UPT, UPT, -UR9, 0x100000, URZ ;  /* 0x00100000090c7890 */ /* 0x000fc8000fffe1ff */
[----:B------:R-:W-:Y:S02]  /*0960*/  USHF.L.U32 UR13, UR12, 0xb, URZ ;  /* 0x0000000b0c0d7899 */ /* 0x000fe400080006ff */
[----:B------:R-:W-:Y:S02]  /*0970*/  USHF.L.U32 UR12, UR12, 0x1, URZ ;  /* 0x000000010c0c7899 */ /* 0x000fe400080006ff */
[----:B-1----:R-:W-:Y:S01]  /*0980*/  ULEA UR5, UR5, UR7, 0x18 ;  /* 0x0000000705057291 */ /* 0x002fe2000f8ec0ff */
[----:B------:R-:W1:Y:S11]  /*0990*/  FENCE.VIEW.ASYNC.S ;  /* 0x00000000000073c6 */ /* 0x000e760000000000 */
[----:B-1----:R2:W1:Y:S01]  /*09a0*/  SYNCS.EXCH.64 URZ, [UR5+0x60], UR10 ;  /* 0x0000600a05ff75b2 */ /* 0x0024620008000100 */
[----:B------:R2:W1:Y:S01]  /*09b0*/  SYNCS.EXCH.64 URZ, [UR5+0x70], UR12 ;  /* 0x0000700c05ff75b2 */ /* 0x0004620008000100 */
[----:B------:R2:W1:Y:S01]  /*09c0*/  SYNCS.EXCH.64 URZ, [UR5+0x68], UR10 ;  /* 0x0000680a05ff75b2 */ /* 0x0004620008000100 */
[----:B------:R2:W1:Y:S02]  /*09d0*/  SYNCS.EXCH.64 URZ, [UR5+0x78], UR12 ;  /* 0x0000780c05ff75b2 */ /* 0x0004640008000100 */
[----:B--2---:R-:W-:Y:S01]  /*09e0*/  NOP ;  /* 0x0000000000007918 */ /* 0x004fe20000000000 */
.L_x_12:
        /* <DEDUP_REMOVED lines=20> */
[----:B------:R2:W1:Y:S01]  /*0b30*/  SYNCS.EXCH.64 URZ, [UR7+0xa8], UR4 ;  /* 0x0000a80407ff75b2 */ /* 0x0004620008000100 */
[----:B------:R2:W1:Y:S01]  /*0b40*/  SYNCS.EXCH.64 URZ, [UR7+0x90], UR10 ;  /* 0x0000900a07ff75b2 */ /* 0x0004620008000100 */
[----:B------:R2:W1:Y:S01]  /*0b50*/  SYNCS.EXCH.64 URZ, [UR7+0xb0], UR4 ;  /* 0x0000b00407ff75b2 */ /* 0x0004620008000100 */
[----:B------:R2:W1:Y:S01]  /*0b60*/  SYNCS.EXCH.64 URZ, [UR7+0x98], UR10 ;  /* 0x0000980a07ff75b2 */ /* 0x0004620008000100 */
[----:B------:R2:W1:Y:S02]  /*0b70*/  SYNCS.EXCH.64 URZ, [UR7+0xb8], UR4 ;  /* 0x0000b80407ff75b2 */ /* 0x0004640008000100 */
[----:B--2---:R-:W-:Y:S01]  /*0b80*/  NOP ;  /* 0x0000000000007918 */ /* 0x004fe20000000000 */
.L_x_13:
        /* <DEDUP_REMOVED lines=18> */
.L_x_14:
[----:B-1----:R-:W1:Y:S01]  /*0cb0*/  S2UR UR5, SR_CTAID.X ;  /* 0x00000000000579c3 */ /* 0x002e620000002500 */
[----:B------:R-:W-:-:S05]  /*0cc0*/  CS2R.32 R96, SR_CgaSize ;  /* 0x0000000000607805 */ /* 0x000fca0000008a00 */
[----:B------:R-:W-:-:S05]  /*0cd0*/  IMAD R96, R96, -0xa0, RZ ;  /* 0xffffff6060607824 */ /* 0x000fca00078e02ff */
[----:B------:R-:W-:-:S14]  /*0ce0*/  R2UR UR9, R96 ;  /* 0x00000000600972ca */ /* 0x000fdc00000e0000 */
[----:B------:R-:W2:Y:S01]  /*0cf0*/  LDCU UR9, c[0x0][UR9+0x2b0] ;  /* 0x00005600090977ac */ /* 0x000ea20008000800 */
[----:B------:R-:W-:Y:S01]  /*0d00*/  NOP ;  /* 0x0000000000007918 */ /* 0x000fe20000000000 */
[----:B------:R-:W-:-:S05]  /*0d10*/  CS2R.32 R96, SR_CgaSize ;  /* 0x0000000000607805 */ /* 0x000fca0000008a00 */
[----:B------:R-:W-:-:S05]  /*0d20*/  IMAD R96, R96, -0xa0, RZ ;  /* 0xffffff6060607824 */ /* 0x000fca00078e02ff */
[----:B------:R-:W-:-:S14]  /*0d30*/  R2UR UR7, R96 ;  /* 0x00000000600772ca */ /* 0x000fdc00000e0000 */
[----:B------:R-:W3:Y:S01]  /*0d40*/  LDCU UR7, c[0x0][UR7+0x2b4] ;  /* 0x00005680070777ac */ /* 0x000ee20008000800 */
[----:B------:R-:W4:Y:S08]  /*0d50*/  S2UR UR4, SR_CTAID.Y ;  /* 0x00000000000479c3 */ /* 0x000f300000002600 */
[----:B------:R-:W3:Y:S01]  /*0d60*/  LDC R9, c[0x0][0xb24] ;  /* 0x0002c900ff097b82 */ /* 0x000ee20000000800 */
[----:B-1----:R-:W-:-:S02]  /*0d70*/  I2FP.F32.U32 R4, UR5 ;  /* 0x0000000500047c45 */ /* 0x002fc40008201000 */
[----:B------:R-:W-:-:S05]  /*0d80*/  CS2R.32 R5, SR_CgaSize ;  /* 0x0000000000057805 */ /* 0x000fca0000008a00 */
[----:B------:R-:W-:-:S06]  /*0d90*/  IMAD R5, R5, -0xa0, RZ ;  /* 0xffffff6005057824 */ /* 0x000fcc00078e02ff */
[----:B------:R-:W1:Y:S01]  /*0da0*/  LDC R5, c[0x0][R5+0x2a0] ;  /* 0x0000a80005057b82 */ /* 0x000e620000000800 */
[----:B------:R-:W-:Y:S01]  /*0db0*/  MOV R21, UR5 ;  /* 0x0000000500157c02 */ /* 0x000fe20008000f00 */
[----:B--2---:R-:W-:Y:S01]  /*0dc0*/  FMUL R4, R4, UR9 ;  /* 0x0000000904047c20 */ /* 0x004fe20008400000 */
[----:B----4-:R-:W-:Y:S02]  /*0dd0*/  I2FP.F32.U32 R2, UR4 ;  /* 0x0000000400027c45 */ /* 0x010fe40008201000 */
[----:B------:R-:W-:-:S05]  /*0de0*/  CS2R.32 R3, SR_CgaSize ;  /* 0x0000000000037805 */ /* 0x000fca0000008a00 */
[----:B------:R-:W-:-:S06]  /*0df0*/  IMAD R3, R3, -0xa0, RZ ;  /* 0xffffff6003037824 */ /* 0x000fcc00078e02ff */
[----:B------:R-:W2:Y:S01]  /*0e00*/  LDC R3, c[0x0][R3+0x2a4] ;  /* 0x0000a90003037b82 */ /* 0x000ea20000000800 */
[----:B------:R-:W4:Y:S01]  /*0e10*/  F2I.U32.TRUNC.NTZ R96, R4 ;  /* 0x0000000400607305 */ /* 0x000f22000020f000 */
[----:B------:R-:W-:Y:S01]  /*0e20*/  MOV R20, UR4 ;  /* 0x0000000400147c02 */ /* 0x000fe20008000f00 */
[----:B---3--:R-:W-:-:S05]  /*0e30*/  FMUL R2, R2, UR7 ;  /* 0x0000000702027c20 */ /* 0x008fca0008400000 */
[----:B------:R-:W-:Y:S01]  /*0e40*/  BAR.SYNC.DEFER_BLOCKING 0x0 ;  /* 0x0000000000007b1d */ /* 0x000fe20000010000 */
[----:B------:R-:W-:-:S05]  /*0e50*/  ISETP.GE.AND P0, PT, R9, 0x1, PT ;  /* 0x000000010900780c */ /* 0x000fca0003f06270 */
[----:B------:R-:W3:Y:S02]  /*0e60*/  F2I.U32.TRUNC.NTZ R94, R2 ;  /* 0x00000002005e7305 */ /* 0x000ee4000020f000 */
[----:B------:R-:W2:Y:S01]  /*0e70*/  S2UR UR36, SR_CTAID.Z ;  /* 0x00000000002479c3 */ /* 0x000ea20000002700 */
[----:B----4-:R-:W-:-:S05]  /*0e80*/  IADD3 R96, PT, PT, -R96, RZ, RZ ;  /* 0x000000ff60607210 */ /* 0x010fca0007ffe1ff */
[----:B-1----:R-:W-:Y:S01]  /*0e90*/  IMAD R96, R5, R96, UR5 ;  /* 0x0000000505607e24 */ /* 0x002fe2000f8e0260 */
[----:B---3--:R-:W-:-:S05]  /*0ea0*/  IADD3 R94, PT, PT, -R94, RZ, RZ ;  /* 0x000000ff5e5e7210 */ /* 0x008fca0007ffe1ff */
[----:B--2---:R-:W-:Y:S01]  /*0eb0*/  IMAD R94, R3, R94, UR4 ;  /* 0x00000004035e7e24 */ /* 0x004fe2000f8e025e */
[----:B------:R-:W-:Y:S06]  /*0ec0*/  @!P0 BRA `(.L_x_15) ;  /* 0x0000000000b88947 */ /* 0x000fec0003800000 */
[----:B------:R-:W1:Y:S01]  /*0ed0*/  LDC.64 R4, c[0x0][0xb18] ;  /* 0x0002c600ff047b82 */ /* 0x000e620000000a00 */
[----:B------:R-:W-:-:S07]  /*0ee0*/  ISETP.NE.AND P0, PT, R9, 0x1, PT ;  /* 0x000000010900780c */ /* 0x000fce0003f05270 */
[----:B------:R-:W2:Y:S08]  /*0ef0*/  LDC R10, c[0x0][0xb0c] ;  /* 0x0002c300ff0a7b82 */ /* 0x000eb00000000800 */
[----:B------:R-:W3:Y:S08]  /*0f00*/  LDC R11, c[0x0][0x370] ;  /* 0x0000dc00ff0b7b82 */ /* 0x000ef00000000800 */
[----:B------:R-:W4:Y:S01]  /*0f10*/  LDC R12, c[0x0][0x374] ;  /* 0x0000dd00ff0c7b82 */ /* 0x000f220000000800 */
[----:B-1----:R-:W-:-:S07]  /*0f20*/  ISETP.NE.AND P1, PT, R4, 0x1, PT ;  /* 0x000000010400780c */ /* 0x002fce0003f25270 */
[----:B------:R-:W3:Y:S01]  /*0f30*/  LDC.64 R6, c[0x0][0xb10] ;  /* 0x0002c400ff067b82 */ /* 0x000ee20000000a00 */
[----:B--2---:R-:W-:-:S07]  /*0f40*/  ISETP.NE.AND P2, PT, R10, 0x1, PT ;  /* 0x000000010a00780c */ /* 0x004fce0003f45270 */
[----:B------:R-:W1:Y:S08]  /*0f50*/  LDC R8, c[0x0][0xb20] ;  /* 0x0002c800ff087b82 */ /* 0x000e700000000800 */
[----:B------:R-:W2:Y:S01]  /*0f60*/  LDC.64 R2, c[0x0][0xb28] ;  /* 0x0002ca00ff027b82 */ /* 0x000ea20000000a00 */
[----:B----4-:R-:W-:-:S04]  /*0f70*/  IMAD.HI.U32 R13, R12, R5, RZ ;  /* 0x000000050c0d7227 */ /* 0x010fc800078e00ff */
[----:B------:R-:W-:-:S04]  /*0f80*/  IMAD.HI.U32 R5, R20, R5, RZ ;  /* 0x0000000514057227 */ /* 0x000fc800078e00ff */
[----:B---3--:R-:W-:-:S04]  /*0f90*/  IMAD.HI.U32 R14, R11, R6, RZ ;  /* 0x000000060b0e7227 */ /* 0x008fc800078e00ff */
[C---:B------:R-:W-:Y:S01]  /*0fa0*/  IMAD.HI.U32 R16, R21.reuse, R6, RZ ;  /* 0x0000000615107227 */ /* 0x040fe200078e00ff */
[-C--:B------:R-:W-:Y:S02]  /*0fb0*/  @P2 SHF.R.U32.HI R11, RZ, R7.reuse, R14 ;  /* 0x00000007ff0b2219 */ /* 0x080fe4000001160e */
[-C--:B-1----:R-:W-:Y:S02]  /*0fc0*/  @P1 SHF.R.U32.HI R12, RZ, R8.reuse, R13 ;  /* 0x00000008ff0c1219 */ /* 0x082fe4000001160d */
[----:B------:R-:W-:Y:S02]  /*0fd0*/  SHF.R.U32.HI R5, RZ, R8, R5 ;  /* 0x00000008ff057219 */ /* 0x000fe40000011605 */
[----:B------:R-:W-:Y:S02]  /*0fe0*/  SHF.R.U32.HI R16, RZ, R7, R16 ;  /* 0x00000007ff107219 */ /* 0x000fe40000011610 */
[----:B------:R-:W-:Y:S01]  /*0ff0*/  SEL R5, R20, R5, !P1 ;  /* 0x0000000514057207 */ /* 0x000fe20004800000 */
[----:B--2---:R-:W-:Y:S01]  /*1000*/  IMAD.HI.U32 R14, R12, R2, RZ ;  /* 0x000000020c0e7227 */ /* 0x004fe200078e00ff */
[----:B------:R-:W-:-:S02]  /*1010*/  SEL R7, R21, R16, !P2 ;  /* 0x0000001015077207 */ /* 0x000fc40005000000 */
[----:B------:R-:W-:Y:S01]  /*1020*/  IADD3 R13, PT, PT, -R5, RZ, RZ ;  /* 0x000000ff050d7210 */ /* 0x000fe20007ffe1ff */
[----:B------:R-:W-:Y:S01]  /*1030*/  IMAD.HI.U32 R6, R11, R2, RZ ;  /* 0x000000020b067227 */ /* 0x000fe200078e00ff */
[----:B------:R-:W-:-:S03]  /*1040*/  @P0 SHF.R.U32.HI R12, RZ, R3, R14 ;  /* 0x00000003ff0c0219 */ /* 0x000fc6000001160e */
[----:B------:R-:W-:Y:S01]  /*1050*/  IMAD R13, R4, R13, R20 ;  /* 0x0000000d040d7224 */ /* 0x000fe200078e0214 */
[----:B------:R-:W-:Y:S01]  /*1060*/  @P0 SHF.R.U32.HI R11, RZ, R3, R6 ;  /* 0x00000003ff0b0219 */ /* 0x000fe20000011606 */
[----:B------:R-:W-:-:S04]  /*1070*/  IMAD R12, R12, R9, RZ ;  /* 0x000000090c0c7224 */ /* 0x000fc800078e02ff */
[----:B------:R-:W-:Y:S01]  /*1080*/  IMAD R6, R11, R9, RZ ;  /* 0x000000090b067224 */ /* 0x000fe200078e02ff */
[----:B------:R-:W-:-:S04]  /*1090*/  ISETP.GE.AND P1, PT, R5, R12, PT ;  /* 0x0000000c0500720c */ /* 0x000fc80003f26270 */
[----:B------:R-:W-:Y:S01]  /*10a0*/  ISETP.GE.OR P1, PT, R7, R6, P1 ;  /* 0x000000060700720c */ /* 0x000fe20000f26670 */
[----:B------:R-:W-:-:S05]  /*10b0*/  IMAD.HI.U32 R6, R5, R2, RZ ;  /* 0x0000000205067227 */ /* 0x000fca00078e00ff */
[----:B------:R-:W-:-:S04]  /*10c0*/  SHF.R.U32.HI R6, RZ, R3, R6 ;  /* 0x00000003ff067219 */ /* 0x000fc80000011606 */
[----:B------:R-:W-:-:S03]  /*10d0*/  SEL R6, R5, R6, !P0 ;  /* 0x0000000605067207 */ /* 0x000fc60004000000 */
[----:B------:R-:W-:Y:S01]  /*10e0*/  @!P1 IMAD.HI.U32 R8, R7, R2, RZ ;  /* 0x0000000207089227 */ /* 0x000fe200078e00ff */
[----:B------:R-:W-:-:S04]  /*10f0*/  IADD3 R2, PT, PT, -R6, RZ, RZ ;  /* 0x000000ff06027210 */ /* 0x000fc80007ffe1ff */
[----:B------:R-:W-:Y:S01]  /*1100*/  @!P1 SHF.R.U32.HI R8, RZ, R3, R8 ;  /* 0x00000003ff089219 */ /* 0x000fe20000011608 */
[----:B------:R-:W-:-:S03]  /*1110*/  IMAD R2, R9, R2, R5 ;  /* 0x0000000209027224 */ /* 0x000fc600078e0205 */
[----:B------:R-:W-:-:S05]  /*1120*/  @!P1 SEL R3, R7, R8, !P0 ;  /* 0x0000000807039207 */ /* 0x000fca0004000000 */
[--C-:B------:R-:W-:Y:S02]  /*1130*/  @!P1 IMAD.IADD R6, R6, 0x1, -R3.reuse ;  /* 0x0000000106069824 */ /* 0x100fe400078e0a03 */
[----:B------:R-:W-:Y:S01]  /*1140*/  @!P1 IMAD R3, R2, R11, R3 ;  /* 0x0000000b02039224 */ /* 0x000fe200078e0203 */
[----:B------:R-:W-:Y:S01]  /*1150*/  IADD3 R2, PT, PT, -R7, RZ, RZ ;  /* 0x000000ff07027210 */ /* 0x000fe20007ffe1ff */
[----:B------:R-:W-:Y:S02]  /*1160*/  @!P1 IMAD R5, R6, R9, R7 ;  /* 0x0000000906059224 */ /* 0x000fe400078e0207 */
[----:B------:R-:W-:Y:S02]  /*1170*/  @!P1 IMAD.MOV.U32 R7, RZ, RZ, R3 ;  /* 0x000000ffff079224 */ /* 0x000fe400078e0003 */
[----:B------:R-:W-:Y:S02]  /*1180*/  IMAD R2, R10, R2, R21 ;  /* 0x000000020a027224 */ /* 0x000fe400078e0215 */
[----:B------:R-:W-:-:S02]  /*1190*/  IMAD R20, R5, R4, R13 ;  /* 0x0000000405147224 */ /* 0x000fc400078e020d */
[----:B------:R-:W-:Y:S02]  /*11a0*/  IMAD R21, R7, R10, R2 ;  /* 0x0000000a07157224 */ /* 0x000fe400078e0202 */
.L_x_15:
[----:B------:R-:W1:Y:S01]  /*11b0*/  LDCU UR4, c[0x0][0xb30] ;  /* 0x00016600ff0477ac */ /* 0x000e620008000800 */
[----:B------:R-:W2:Y:S08]  /*11c0*/  S2UR UR37, SR_CgaCtaId ;  /* 0x00000000002579c3 */ /* 0x000eb00000008800 */
[----:B------:R-:W3:Y:S01]  /*11d0*/  LDC R40, c[0x0][0xb24] ;  /* 0x0002c900ff287b82 */ /* 0x000ee20000000800 */
[----:B-1----:R-:W-:-:S09]  /*11e0*/  UISETP.NE.AND UP1, UPT, UR4, 0x1, UPT ;  /* 0x000000010400788c */ /* 0x002fd2000bf25270 */
[----:B--2---:R-:W-:Y:S05]  /*11f0*/  BRA.U UP1, `(.L_x_16) ;  /* 0x0000000101407547 */ /* 0x004fea000b800000 */
[----:B------:R-:W1:Y:S08]  /*1200*/  LDC.64 R4, c[0x0][0xb10] ;  /* 0x0002c400ff047b82 */ /* 0x000e700000000a00 */
[----:B------:R-:W2:Y:S08]  /*1210*/  LDC.64 R2, c[0x0][0xb18] ;  /* 0x0002c600ff027b82 */ /* 0x000eb00000000a00 */
[----:B------:R-:W4:Y:S08]  /*1220*/  LDC R6, c[0x0][0xb20] ;  /* 0x0002c800ff067b82 */ /* 0x000f300000000800 */
[----:B------:R-:W3:Y:S01]  /*1230*/  LDC R8, c[0x0][0xb0c] ;  /* 0x0002c300ff087b82 */ /* 0x000ee20000000800 */
[----:B-1----:R-:W-:-:S05]  /*1240*/  IMAD.HI.U32 R4, R21, R4, RZ ;  /* 0x0000000415047227 */ /* 0x002fca00078e00ff */
[----:B------:R-:W-:Y:S01]  /*1250*/  SHF.R.U32.HI R4, RZ, R5, R4 ;  /* 0x00000005ff047219 */ /* 0x000fe20000011604 */
[----:B--2---:R-:W-:Y:S01]  /*1260*/  IMAD.HI.U32 R3, R20, R3, RZ ;  /* 0x0000000314037227 */ /* 0x004fe200078e00ff */
[----:B------:R-:W-:-:S04]  /*1270*/  ISETP.NE.AND P0, PT, R2, 0x1, PT ;  /* 0x000000010200780c */ /* 0x000fc80003f05270 */
[----:B----4-:R-:W-:-:S04]  /*1280*/  SHF.R.U32.HI R3, RZ, R6, R3 ;  /* 0x00000006ff037219 */ /* 0x010fc80000011603 */
[----:B------:R-:W-:Y:S02]  /*1290*/  SEL R3, R20, R3, !P0 ;  /* 0x0000000314037207 */ /* 0x000fe40004000000 */
[----:B---3--:R-:W-:-:S04]  /*12a0*/  ISETP.NE.AND P1, PT, R8, 0x1, PT ;  /* 0x000000010800780c */ /* 0x008fc80003f25270 */
[----:B------:R-:W-:-:S05]  /*12b0*/  SEL R4, R21, R4, !P1 ;  /* 0x0000000415047207 */ /* 0x000fca0004800000 */
[----:B------:R-:W-:Y:S02]  /*12c0*/  IMAD.IADD R5, R3, 0x1, -R4 ;  /* 0x0000000103057824 */ /* 0x000fe400078e0a04 */
[----:B------:R-:W-:Y:S02]  /*12d0*/  IMAD.IADD R3, R4, 0x1, -R3 ;  /* 0x0000000104037824 */ /* 0x000fe400078e0a03 */
[----:B------:R-:W-:Y:S02]  /*12e0*/  IMAD R21, R5, R8, R21 ;  /* 0x0000000805157224 */ /* 0x000fe400078e0215 */
[----:B------:R-:W-:-:S07]  /*12f0*/  IMAD R20, R3, R2, R20 ;  /* 0x0000000203147224 */ /* 0x000fce00078e0214 */
.L_x_16:
[----:B------:R-:W-:Y:S01]  /*1300*/  BAR.SYNC.DEFER_BLOCKING 0x0 ;  /* 0x0000000000007b1d */ /* 0x000fe20000010000 */
[----:B------:R-:W-:Y:S01]  /*1310*/  UISETP.NE.AND UP1, UPT, UR8, 0x2, UPT ;  /* 0x000000020800788c */ /* 0x000fe2000bf25270 */
[----:B------:R-:W-:Y:S02]  /*1320*/  ISETP.NE.OR P5, PT, R0, 0x2, !P5 ;  /* 0x000000020000780c */ /* 0x000fe40006fa5670 */
[----:B------:R-:W-:-:S06]  /*1330*/  LOP3.LUT R2, R108, 0x1f, RZ, 0xc0, !PT ;  /* 0x0000001f6c027812 */ /* 0x000fcc00078ec0ff */
[----:B------:R-:W-:Y:S05]  /*1340*/  BRA.U UP1, `(.L_x_17) ;  /* 0x00000011013c7547 */ /* 0x000fea000b800000 */
[----:B------:R-:W1:Y:S01]  /*1350*/  LDCU UR13, c[0x0][0x38c] ;  /* 0x00007180ff0d77ac */ /* 0x000e620008000800 */
[----:B------:R-:W2:Y:S01]  /*1360*/  LDC R9, c[0x0][0x370] ;  /* 0x0000dc00ff097b82 */ /* 0x000ea20000000800 */
[----:B------:R-:W-:Y:S01]  /*1370*/  PLOP3.LUT P1, PT, PT, PT, UP2, 0x80, 0x8 ;  /* 0x000000000008781c */ /* 0x000fe20003f2f028 */
[----:B------:R-:W-:Y:S01]  /*1380*/  HFMA2 R12, -RZ, RZ, 0, 0 ;  /* 0x00000000ff0c7431 */ /* 0x000fe200000001ff */
[----:B------:R-:W-:Y:S01]  /*1390*/  ISETP.EQ.OR P4, PT, R2, RZ, P5 ;  /* 0x000000ff0200720c */ /* 0x000fe20002f82670 */
[----:B------:R-:W-:Y:S01]  /*13a0*/  IMAD.MOV.U32 R15, RZ, RZ, 0x1 ;  /* 0x00000001ff0f7424 */ /* 0x000fe200078e00ff */
[----:B------:R-:W-:Y:S01]  /*13b0*/  PLOP3.LUT P1, PT, P1, PT, PT, 0x8, 0x80 ;  /* 0x000000000080781c */ /* 0x000fe20000f2e170 */
[----:B------:R-:W-:Y:S01]  /*13c0*/  IMAD.MOV.U32 R14, RZ, RZ, RZ ;  /* 0x000000ffff0e7224 */ /* 0x000fe200078e00ff */
[----:B------:R-:W-:Y:S01]  /*13d0*/  MOV R8, 0x1 ;  /* 0x0000000100087802 */ /* 0x000fe20000000f00 */
[----:B------:R-:W4:Y:S01]  /*13e0*/  LDC R0, c[0x0][0x374] ;  /* 0x0000dd00ff007b82 */ /* 0x000f220000000800 */
[----:B------:R-:W-:Y:S01]  /*13f0*/  IMAD.MOV.U32 R10, RZ, RZ, RZ ;  /* 0x000000ffff0a7224 */ /* 0x000fe200078e00ff */
[----:B------:R-:W2:Y:S01]  /*1400*/  LDCU.64 UR22, c[0x0][0x348] ;  /* 0x00006900ff1677ac */ /* 0x000ea20008000a00 */
[----:B------:R-:W-:Y:S01]  /*1410*/  UMOV UR6, URZ ;  /* 0x000000ff00067c82 */ /* 0x000fe20008000000 */
[----:B-1----:R-:W-:-:S04]  /*1420*/  UIADD3 UR5, UPT, UPT, UR13, 0x1f, URZ ;  /* 0x0000001f0d057890 */ /* 0x002fc8000fffe0ff */
[----:B------:R-:W-:-:S04]  /*1430*/  USHF.R.S32.HI UR4, URZ, 0x1f, UR5 ;  /* 0x0000001fff047899 */ /* 0x000fc80008011405 */
[----:B------:R-:W-:-:S04]  /*1440*/  ULEA.HI UR4, UR4, UR5, URZ, 0x5 ;  /* 0x0000000504047291 */ /* 0x000fc8000f8f28ff */
[----:B------:R-:W-:Y:S02]  /*1450*/  USHF.R.S32.HI UR15, URZ, 0x5, UR4 ;  /* 0x00000005ff0f7899 */ /* 0x000fe40008011404 */
[----:B------:R-:W-:Y:S02]  /*1460*/  UIADD3 UR4, UPT, UPT, UR13, -0x1, URZ ;  /* 0xffffffff0d047890 */ /* 0x000fe4000fffe0ff */
[----:B------:R-:W-:Y:S02]  /*1470*/  UISETP.LT.U32.AND UP0, UPT, UR15, 0x3, UPT ;  /* 0x000000030f00788c */ /* 0x000fe4000bf01070 */
[----:B------:R-:W-:Y:S02]  /*1480*/  UISETP.GE.U32.AND UP1, UPT, UR4, -0x3f, UPT ;  /* 0xffffffc10400788c */ /* 0x000fe4000bf26070 */
[----:B------:R-:W-:Y:S02]  /*1490*/  USEL UR14, UR15, 0x3, UP0 ;  /* 0x000000030f0e7887 */ /* 0x000fe40008000000 */
[----:B------:R-:W-:-:S02]  /*14a0*/  UIADD3 UR13, UPT, UPT, UR13, 0x3e, URZ ;  /* 0x0000003e0d0d7890 */ /* 0x000fc4000fffe0ff */
[----:B------:R-:W-:Y:S02]  /*14b0*/  UIADD3 UR5, UPT, UPT, UR14, -0x1, URZ ;  /* 0xffffffff0e057890 */ /* 0x000fe4000fffe0ff */
[----:B------:R-:W-:-:S03]  /*14c0*/  UIADD3 UR7, UPT, UPT, UR15, -UR14, URZ ;  /* 0x8000000e0f077290 */ /* 0x000fc6000fffe0ff */
[----:B------:R-:W-:-:S04]  /*14d0*/  @UP1 UIADD3 UR5, UPT, UPT, UR14, URZ, URZ ;  /* 0x000000ff0e051290 */ /* 0x000fc8000fffe0ff */
[----:B--2---:R-:W-:-:S12]  /*14e0*/  UIADD3 UR5, UPT, UPT, UR5, 0x1, URZ ;  /* 0x0000000105057890 */ /* 0x004fd8000fffe0ff */
.L_x_35:
[----:B------:R-:W-:Y:S01]  /*14f0*/  UISETP.NE.AND UP0, UPT, UR37, URZ, UPT ;  /* 0x000000ff2500728c */ /* 0x000fe2000bf05270 */
[----:B------:R-:W1:Y:S08]  /*1500*/  S2UR UR37, SR_CgaCtaId ;  /* 0x00000000002579c3 */ /* 0x000e700000008800 */
[----:B------:R-:W-:Y:S05]  /*1510*/  BRA.U UP0, `(.L_x_18) ;  /* 0x0000000100347547 */ /* 0x000fea000b800000 */
[----:B------:R-:W2:Y:S01]  /*1520*/  S2R R2, SR_CgaCtaId ;  /* 0x0000000000027919 */ /* 0x000ea20000008800 */
[----:B------:R-:W-:-:S04]  /*1530*/  MOV R3, 0x400 ;  /* 0x0000040000037802 */ /* 0x000fc80000000f00 */
[----:B--2---:R-:W-:Y:S02]  /*1540*/  LEA R3, R2, R3, 0x18 ;  /* 0x0000000302037211 */ /* 0x004fe400078ec0ff */
[----:B------:R-:W-:-:S03]  /*1550*/  SHF.L.U32 R2, R8, 0x1f, RZ ;  /* 0x0000001f08027819 */ /* 0x000fc600000006ff */
[----:B------:R-:W-:-:S04]  /*1560*/  IMAD R3, R10, 0x8, R3 ;  /* 0x000000080a037824 */ /* 0x000fc800078e0203 */
[----:B------:R-:W2:Y:S02]  /*1570*/  SYNCS.PHASECHK.TRANS64.TRYWAIT P0, [R3+URZ+0xd0], R2 ;  /* 0x0000d002030075a7 */ /* 0x000ea400080011ff */
[----:B--2---:R-:W-:Y:S05]  /*1580*/  @!P0 BRA `(.L_x_19) ;  /* 0x0000005800848947 */ /* 0x004fea0003800000 */
.L_x_104:
[----:B------:R-:W-:Y:S01]  /*1590*/  VIADD R10, R10, 0x1 ;  /* 0x000000010a0a7836 */ /* 0x000fe20000000000 */
[----:B------:R2:W-:Y:S04]  /*15a0*/  SYNCS.ARRIVE.TRANS64.A1T0 RZ, [R3+URZ+0xc0], RZ ;  /* 0x0000c0ff03ff79a7 */ /* 0x0005e800081000ff */
[----:B------:R-:W-:-:S04]  /*15b0*/  ISETP.NE.AND P0, PT, R10, 0x2, PT ;  /* 0x000000020a00780c */ /* 0x000fc80003f05270 */
[----:B------:R-:W-:Y:S02]  /*15c0*/  SEL R10, R10, RZ, P0 ;  /* 0x000000ff0a0a7207 */ /* 0x000fe40000000000 */
[----:B--2---:R-:W-:-:S04]  /*15d0*/  SEL R3, RZ, 0x1, P0 ;  /* 0x00000001ff037807 */ /* 0x004fc80000000000 */
[----:B------:R-:W-:-:S07]  /*15e0*/  LOP3.LUT R8, R8, R3, RZ, 0x3c, !PT ;  /* 0x0000000308087212 */ /* 0x000fce00078e3cff */
.L_x_18:
[----:B------:R-:W-:Y:S01]  /*15f0*/  UMOV UR4, 0x400 ;  /* 0x0000040000047882 */ /* 0x000fe20000000000 */
[----:B------:R-:W-:Y:S01]  /*1600*/  SHF.L.U32 R2, R15, 0x1f, RZ ;  /* 0x0000001f0f027819 */ /* 0x000fe200000006ff */
[----:B-1----:R-:W-:Y:S01]  /*1610*/  ULEA UR4, UR37, UR4, 0x18 ;  /* 0x0000000425047291 */ /* 0x002fe2000f8ec0ff */
[----:B------:R-:W-:Y:S01]  /*1620*/  R2UR UR35, R21 ;  /* 0x00000000152372ca */ /* 0x000fe200000e0000 */
[----:B------:R-:W-:Y:S01]  /*1630*/  UISETP.GE.U32.AND UP0, UPT, UR13, 0x3f, UPT ;  /* 0x0000003f0d00788c */ /* 0x000fe2000bf06070 */
[----:B------:R-:W-:Y:S01]  /*1640*/  R2UR UR11, R20 ;  /* 0x00000000140b72ca */ /* 0x000fe200000e0000 */
[----:B------:R-:W-:Y:S01]  /*1650*/  ULEA UR8, UR6, UR4, 0x3 ;  /* 0x0000000406087291 */ /* 0x000fe2000f8e18ff */
[----:B------:R-:W-:-:S08]  /*1660*/  UMOV UR24, URZ ;  /* 0x000000ff00187c82 */ /* 0x000fd00008000000 */
[----:B------:R1:W2:Y:S01]  /*1670*/  SYNCS.PHASECHK.TRANS64.TRYWAIT P0, [UR8+0x18], R2 ;  /* 0x00001802ff0075a7 */ /* 0x0002a20008001108 */
[----:B------:R-:W-:Y:S02]  /*1680*/  USHF.L.U32 UR35, UR35, 0x6, URZ ;  /* 0x0000000623237899 */ /* 0x000fe400080006ff */
[----:B------:R-:W-:Y:S01]  /*1690*/  USHF.L.U32 UR11, UR11, 0x7, URZ ;  /* 0x000000070b0b7899 */ /* 0x000fe200080006ff */
[----:B------:R-:W-:Y:S11]  /*16a0*/  BRA.U !UP0, `(.L_x_20) ;  /* 0x0000000108a87547 */ /* 0x000ff6000b800000 */
[----:B------:R-:W-:Y:S01]  /*16b0*/  UMOV UR16, URZ ;  /* 0x000000ff00107c82 */ /* 0x000fe20008000000 */
[----:B------:R-:W-:-:S05]  /*16c0*/  UMOV UR17, UR6 ;  /* 0x0000000600117c82 */ /* 0x000fca0008000000 */
.L_x_25:
[----:B-1----:R-:W-:Y:S01]  /*16d0*/  ULEA UR33, UR17, UR4, 0x3 ;  /* 0x0000000411217291 */ /* 0x002fe2000f8e18ff */
[----:B--2---:R-:W-:Y:S01]  /*16e0*/  @!P5 MOV R3, 0x1800 ;  /* 0x000018000003d802 */ /* 0x004fe20000000f00 */
[----:B--2---:R-:W-:Y:S10]  /*16f0*/  @P0 BRA `(.L_x_21) ;  /* 0x00000000000c0947 */ /* 0x004ff40003800000 */
[----:B------:R-:W-:-:S04]  /*1700*/  SHF.L.U32 R5, R15, 0x1f, RZ ;  /* 0x0000001f0f057819 */ /* 0x000fc800000006ff */
[----:B------:R-:W2:Y:S02]  /*1710*/  SYNCS.PHASECHK.TRANS64.TRYWAIT P0, [UR33+0x18], R5 ;  /* 0x00001805ff0075a7 */ /* 0x000ea40008001121 */
[----:B--2---:R-:W-:Y:S05]  /*1720*/  @!P0 BRA `(.L_x_22) ;  /* 0x0000005800308947 */ /* 0x004fea0003800000 */
.L_x_21:
[----:B------:R2:W-:Y:S01]  /*1730*/  @!P5 SYNCS.ARRIVE.TRANS64 RZ, [UR33], R3 ;  /* 0x00000003ffffd9a7 */ /* 0x0005e20008000021 */
[----:B------:R-:W-:Y:S04]  /*1740*/  BSSY.RECONVERGENT B0, `(.L_x_23) ;  /* 0x0000003000007945 */ /* 0x000fe80003800200 */
[----:B------:R-:W-:Y:S05]  /*1750*/  @P4 BRA `(.L_x_24) ;  /* 0x0000000000044947 */ /* 0x000fea0003800000 */
[----:B------:R-:W-:Y:S05]  /*1760*/  BPT.TRAP 0x1 ;  /* 0x000000040000795c */ /* 0x000fea0000300000 */
.L_x_24:
[----:B------:R-:W-:Y:S05]  /*1770*/  BSYNC.RECONVERGENT B0 ;  /* 0x0000000000007941 */ /* 0x000fea0003800200 */
.L_x_23:
[----:B------:R-:W-:Y:S02]  /*1780*/  UIADD3 UR6, UPT, UPT, UR17, 0x1, URZ ;  /* 0x0000000111067890 */ /* 0x000fe4000fffe0ff */
[----:B------:R-:W-:Y:S02]  /*1790*/  ULEA UR32, UR17, UR4, 0xb ;  /* 0x0000000411207291 */ /* 0x000fe4000f8e58ff */
[----:B------:R-:W-:Y:S02]  /*17a0*/  UISETP.NE.AND UP0, UPT, UR6, 0x3, UPT ;  /* 0x000000030600788c */ /* 0x000fe4000bf05270 */
[----:B------:R-:W-:Y:S02]  /*17b0*/  UIADD3 UR26, UP1, UPT, UR22, 0x80, URZ ;  /* 0x00000080161a7890 */ /* 0x000fe4000ff3e0ff */
[----:B------:R-:W-:Y:S02]  /*17c0*/  USEL UR9, URZ, 0x1, UP0 ;  /* 0x00000001ff097887 */ /* 0x000fe40008000000 */
[----:B------:R-:W-:-:S02]  /*17d0*/  USEL UR6, UR6, URZ, UP0 ;  /* 0x000000ff06067287 */ /* 0x000fc40008000000 */
[----:B------:R-:W-:Y:S02]  /*17e0*/  UIADD3 UR20, UP0, UPT, UR22, 0x180, URZ ;  /* 0x0000018016147890 */ /* 0x000fe4000ff1e0ff */
[----:B------:R-:W-:Y:S01]  /*17f0*/  ULEA UR8, UR6, UR4, 0x3 ;  /* 0x0000000406087291 */ /* 0x000fe2000f8e18ff */
[----:B------:R-:W-:Y:S01]  /*1800*/  LOP3.LUT R15, R15, UR9, RZ, 0x3c, !PT ;  /* 0x000000090f0f7c12 */ /* 0x000fe2000f8e3cff */
[----:B------:R-:W-:Y:S02]  /*1810*/  USHF.L.U32 UR34, UR16, 0x5, URZ ;  /* 0x0000000510227899 */ /* 0x000fe400080006ff */
[----:B------:R-:W-:Y:S01]  /*1820*/  UIADD3.X UR27, UPT, UPT, URZ, UR23, URZ, UP1, !UPT ;  /* 0x00000017ff1b7290 */ /* 0x000fe20008ffe4ff */
[----:B-1----:R-:W-:Y:S01]  /*1830*/  SHF.L.U32 R2, R15, 0x1f, RZ ;  /* 0x0000001f0f027819 */ /* 0x002fe200000006ff */
[----:B------:R-:W-:Y:S02]  /*1840*/  UIADD3 UR32, UPT, UPT, UR32, 0x4400, URZ ;  /* 0x0000440020207890 */ /* 0x000fe4000fffe0ff */
[----:B------:R-:W-:Y:S01]  /*1850*/  UIADD3.X UR21, UPT, UPT, URZ, UR23, URZ, UP0, !UPT ;  /* 0x00000017ff157290 */ /* 0x000fe200087fe4ff */
[----:B------:R1:W1:Y:S01]  /*1860*/  SYNCS.PHASECHK.TRANS64.TRYWAIT P0, [UR8+0x18], R2 ;  /* 0x00001802ff0075a7 */ /* 0x0002620008001108 */
[----:B------:R-:W-:Y:S01]  /*1870*/  ULEA UR8, UR17, UR4, 0xc ;  /* 0x0000000411087291 */ /* 0x000fe2000f8e60ff */
[----:B------:R-:W-:Y:S01]  /*1880*/  UMOV UR18, 0x0 ;  /* 0x0000000000127882 */ /* 0x000fe20000000000 */
[----:B------:R-:W-:-:S02]  /*1890*/  UMOV UR19, 0x10000000 ;  /* 0x1000000000137882 */ /* 0x000fc40000000000 */
[----:B------:R-:W-:Y:S01]  /*18a0*/  UIADD3 UR8, UPT, UPT, UR8, 0x5c00, URZ ;  /* 0x00005c0008087890 */ /* 0x000fe2000fffe0ff */
[----:B------:R1:W-:Y:S01]  /*18b0*/  UTMALDG.3D [UR32], [UR26], desc[UR18] ;  /* 0x000012201a0075b4 */ /* 0x0003e20008011000 */
[----:B------:R-:W-:Y:S01]  /*18c0*/  UMOV UR12, UR36 ;  /* 0x00000024000c7c82 */ /* 0x000fe20008000000 */
[----:B------:R-:W-:Y:S01]  /*18d0*/  UMOV UR9, UR33 ;  /* 0x0000002100097c82 */ /* 0x000fe20008000000 */
[----:B------:R-:W-:Y:S01]  /*18e0*/  UMOV UR10, UR34 ;  /* 0x00000022000a7c82 */ /* 0x000fe20008000000 */
[----:B------:R-:W-:Y:S01]  /*18f0*/  UIADD3 UR16, UPT, UPT, UR16, 0x1, URZ ;  /* 0x0000000110107890 */ /* 0x000fe2000fffe0ff */
[----:B------:R-:W-:Y:S01]  /*1900*/  UMOV UR24, UR5 ;  /* 0x0000000500187c82 */ /* 0x000fe20008000000 */
[----:B------:R-:W-:Y:S02]  /*1910*/  UMOV UR17, UR6 ;  /* 0x0000000600117c82 */ /* 0x000fe40008000000 */
[----:B------:R1:W-:Y:S01]  /*1920*/  UTMALDG.3D [UR8], [UR20], desc[UR18] ;  /* 0x00001208140075b4 */ /* 0x0003e20008011000 */
[----:B------:R-:W-:-:S09]  /*1930*/  UISETP.NE.AND UP0, UPT, UR16, UR5, UPT ;  /* 0x000000051000728c */ /* 0x000fd2000bf05270 */
[----:B------:R-:W-:Y:S05]  /*1940*/  BRA.U UP0, `(.L_x_25) ;  /* 0xfffffffd00607547 */ /* 0x000fea000b83ffff */
.L_x_20:
[----:B-1----:R-:W-:Y:S01]  /*1950*/  ULEA UR8, UR6, UR4, 0x3 ;  /* 0x0000000406087291 */ /* 0x002fe2000f8e18ff */
[----:B------:R-:W-:Y:S01]  /*1960*/  SHF.L.U32 R2, R15, 0x1f, RZ ;  /* 0x0000001f0f027819 */ /* 0x000fe200000006ff */
[----:B------:R-:W-:Y:S01]  /*1970*/  @!P1 SYNCS.ARRIVE.TRANS64.A1T0 RZ, [UR4+0x58], RZ ;  /* 0x000058ffffff99a7 */ /* 0x000fe20008100004 */
[----:B------:R-:W-:-:S06]  /*1980*/  UISETP.GT.AND UP0, UPT, UR15, UR14, UPT ;  /* 0x0000000e0f00728c */ /* 0x000fcc000bf04270 */
[----:B--2---:R1:W2:Y:S03]  /*1990*/  SYNCS.PHASECHK.TRANS64.TRYWAIT P0, [UR8+0x18], R2 ;  /* 0x00001802ff0075a7 */ /* 0x0042a60008001108 */
[----:B------:R-:W-:Y:S05]  /*19a0*/  BRA.U !UP0, `(.L_x_26) ;  /* 0x0000000108ac7547 */ /* 0x000fea000b800000 */
[----:B------:R-:W-:Y:S01]  /*19b0*/  UIADD3 UR21, UPT, UPT, UR7, UR24, URZ ;  /* 0x0000001807157290 */ /* 0x000fe2000fffe0ff */
[----:B------:R-:W-:-:S11]  /*19c0*/  UMOV UR25, UR6 ;  /* 0x0000000600197c82 */ /* 0x000fd60008000000 */
.L_x_31:
[----:B-1----:R-:W-:Y:S01]  /*19d0*/  ULEA UR17, UR25, UR4, 0x3 ;  /* 0x0000000419117291 */ /* 0x002fe2000f8e18ff */
[----:B--2---:R-:W-:Y:S01]  /*19e0*/  @!P5 MOV R3, 0x1800 ;  /* 0x000018000003d802 */ /* 0x004fe20000000f00 */
[----:B--2---:R-:W-:Y:S10]  /*19f0*/  @P0 BRA `(.L_x_27) ;  /* 0x00000000000c0947 */ /* 0x004ff40003800000 */
[----:B------:R-:W-:-:S04]  /*1a00*/  SHF.L.U32 R5, R15, 0x1f, RZ ;  /* 0x0000001f0f057819 */ /* 0x000fc800000006ff */
[----:B------:R-:W2:Y:S02]  /*1a10*/  SYNCS.PHASECHK.TRANS64.TRYWAIT P0, [UR17+0x18], R5 ;  /* 0x00001805ff0075a7 */ /* 0x000ea40008001111 */
[----:B--2---:R-:W-:Y:S05]  /*1a20*/  @!P0 BRA `(.L_x_28) ;  /* 0x0000005400888947 */ /* 0x004fea0003800000 */
.L_x_27:
[----:B------:R2:W-:Y:S01]  /*1a30*/  @!P5 SYNCS.ARRIVE.TRANS64 RZ, [UR17], R3 ;  /* 0x00000003ffffd9a7 */ /* 0x0005e20008000011 */
[----:B------:R-:W-:Y:S04]  /*1a40*/  BSSY.RECONVERGENT B0, `(.L_x_29) ;  /* 0x0000003000007945 */ /* 0x000fe80003800200 */
[----:B------:R-:W-:Y:S05]  /*1a50*/  @P4 BRA `(.L_x_30) ;  /* 0x0000000000044947 */ /* 0x000fea0003800000 */
[----:B------:R-:W-:Y:S05]  /*1a60*/  BPT.TRAP 0x1 ;  /* 0x000000040000795c */ /* 0x000fea0000300000 */
.L_x_30:
[----:B------:R-:W-:Y:S05]  /*1a70*/  BSYNC.RECONVERGENT B0 ;  /* 0x0000000000007941 */ /* 0x000fea0003800200 */
.L_x_29:
        /* <DEDUP_REMOVED lines=10> */
[----:B------:R-:W-:Y:S01]  /*1b20*/  UIADD3 UR16, UPT, UPT, UR16, 0x4400, URZ ;  /* 0x0000440010107890 */ /* 0x000fe2000fffe0ff */
[----:B-1----:R-:W-:Y:S01]  /*1b30*/  SHF.L.U32 R2, R15, 0x1f, RZ ;  /* 0x0000001f0f027819 */ /* 0x002fe200000006ff */
[----:B------:R-:W-:Y:S02]  /*1b40*/  UIADD3.X UR31, UPT, UPT, URZ, UR23, URZ, UP1, !UPT ;  /* 0x00000017ff1f7290 */ /* 0x000fe40008ffe4ff */
[----:B------:R-:W-:Y:S01]  /*1b50*/  UIADD3.X UR29, UPT, UPT, URZ, UR23, URZ, UP0, !UPT ;  /* 0x00000017ff1d7290 */ /* 0x000fe200087fe4ff */
[----:B------:R1:W1:Y:S01]  /*1b60*/  SYNCS.PHASECHK.TRANS64.TRYWAIT P0, [UR8+0x18], R2 ;  /* 0x00001802ff0075a7 */ /* 0x0002620008001108 */
[----:B------:R-:W-:Y:S01]  /*1b70*/  ULEA UR8, UR25, UR4, 0xc ;  /* 0x0000000419087291 */ /* 0x000fe2000f8e60ff */
[----:B------:R-:W-:Y:S01]  /*1b80*/  UMOV UR26, 0x0 ;  /* 0x00000000001a7882 */ /* 0x000fe20000000000 */
[----:B------:R-:W-:-:S02]  /*1b90*/  UMOV UR27, 0x10000000 ;  /* 0x10000000001b7882 */ /* 0x000fc40000000000 */
[----:B------:R-:W-:Y:S01]  /*1ba0*/  UIADD3 UR8, UPT, UPT, UR8, 0x5c00, URZ ;  /* 0x00005c0008087890 */ /* 0x000fe2000fffe0ff */
[----:B------:R-:W-:Y:S01]  /*1bb0*/  UMOV UR19, UR35 ;  /* 0x0000002300137c82 */ /* 0x000fe20008000000 */
[----:B------:R-:W-:Y:S01]  /*1bc0*/  UMOV UR20, UR36 ;  /* 0x0000002400147c82 */ /* 0x000fe20008000000 */
[----:B------:R-:W-:Y:S01]  /*1bd0*/  UMOV UR12, UR36 ;  /* 0x00000024000c7c82 */ /* 0x000fe20008000000 */
[----:B------:R-:W-:Y:S01]  /*1be0*/  UMOV UR9, UR17 ;  /* 0x0000001100097c82 */ /* 0x000fe20008000000 */
[----:B------:R-:W-:Y:S01]  /*1bf0*/  UMOV UR10, UR18 ;  /* 0x00000012000a7c82 */ /* 0x000fe20008000000 */
[----:B------:R1:W-:Y:S01]  /*1c00*/  UTMALDG.3D [UR16], [UR30], desc[UR26] ;  /* 0x00001a101e0075b4 */ /* 0x0003e20008011000 */
[----:B------:R-:W-:Y:S01]  /*1c10*/  UIADD3 UR24, UPT, UPT, UR24, 0x1, URZ ;  /* 0x0000000118187890 */ /* 0x000fe2000fffe0ff */
[----:B------:R-:W-:-:S03]  /*1c20*/  UMOV UR25, UR6 ;  /* 0x0000000600197c82 */ /* 0x000fc60008000000 */
[----:B------:R-:W-:Y:S01]  /*1c30*/  UISETP.NE.AND UP0, UPT, UR24, UR21, UPT ;  /* 0x000000151800728c */ /* 0x000fe2000bf05270 */
[----:B------:R1:W-:Y:S08]  /*1c40*/  UTMALDG.3D [UR8], [UR28], desc[UR26] ;  /* 0x00001a081c0075b4 */ /* 0x0003f00008011000 */
[----:B------:R-:W-:Y:S05]  /*1c50*/  BRA.U UP0, `(.L_x_31) ;  /* 0xfffffffd005c7547 */ /* 0x000fea000b83ffff */
.L_x_26:
[----:B-1----:R-:W-:Y:S01]  /*1c60*/  LEA R2, R14, UR4, 0x3 ;  /* 0x000000040e027c11 */ /* 0x002fe2000f8e18ff */
[----:B------:R-:W-:Y:S01]  /*1c70*/  NOP ;  /* 0x0000000000007918 */ /* 0x000fe20000000000 */
[----:B--2---:R-:W-:Y:S02]  /*1c80*/  SHF.L.U32 R3, R12, 0x1f, RZ ;  /* 0x0000001f0c037819 */ /* 0x004fe400000006ff */
[----:B------:R-:W-:Y:S02]  /*1c90*/  LEA R4, R14, UR4, 0x4 ;  /* 0x000000040e047c11 */ /* 0x000fe4000f8e20ff */
[----:B------:R-:W1:Y:S02]  /*1ca0*/  SYNCS.PHASECHK.TRANS64.TRYWAIT P0, [R2+URZ+0x60], R3 ;  /* 0x00006003020075a7 */ /* 0x000e6400080011ff */
[----:B-1----:R-:W-:Y:S05]  /*1cb0*/  @!P0 BRA `(.L_x_32) ;  /* 0x0000005000fc8947 */ /* 0x002fea0003800000 */
.L_x_107:
[----:B------:R-:W2:Y:S01]  /*1cc0*/  LDS.128 R4, [R4+0xf0] ;  /* 0x0000f00004047984 */ /* 0x000ea20000000c00 */
[----:B---3--:R-:W-:Y:S01]  /*1cd0*/  ISETP.GE.AND P0, PT, R40, 0x1, PT ;  /* 0x000000012800780c */ /* 0x008fe20003f06270 */
[----:B-1----:R-:W-:Y:S01]  /*1ce0*/  VIADD R2, R2, 0x70 ;  /* 0x0000007002027836 */ /* 0x002fe20000000000 */
[----:B------:R-:W-:Y:S01]  /*1cf0*/  @!PT LDS RZ, [RZ] ;  /* 0x00000000fffff984 */ /* 0x000fe20000000800 */
[----:B------:R-:W-:Y:S01]  /*1d00*/  @!PT LDS RZ, [RZ] ;  /* 0x00000000fffff984 */ /* 0x000fe20000000800 */
[----:B------:R-:W-:Y:S01]  /*1d10*/  @!PT LDS RZ, [RZ] ;  /* 0x00000000fffff984 */ /* 0x000fe20000000800 */
[----:B------:R-:W-:Y:S01]  /*1d20*/  @!PT LDS RZ, [RZ] ;  /* 0x00000000fffff984 */ /* 0x000fe20000000800 */
[----:B------:R1:W-:Y:S06]  /*1d30*/  MEMBAR.ALL.CTA ;  /* 0x0000000000007992 */ /* 0x0003ec0000008000 */
[----:B-1----:R-:W1:Y:S01]  /*1d40*/  FENCE.VIEW.ASYNC.S ;  /* 0x00000000000073c6 */ /* 0x002e620000000000 */
[----:B------:R-:W-:-:S04]  /*1d50*/  PRMT R2, RZ, 0x654, R2 ;  /* 0x00000654ff027816 */ /* 0x000fc80000000002 */
[----:B-1----:R1:W-:Y:S01]  /*1d60*/  SYNCS.ARRIVE.TRANS64.RED.A1T0 RZ, [R2+URZ], RZ ;  /* 0x000000ff02ff79a7 */ /* 0x0023e200081004ff */
[----:B--2---:R-:W-:-:S13]  /*1d70*/  LOP3.LUT P2, RZ, R6, 0x1, RZ, 0xc0, !PT ;  /* 0x0000000106ff7812 */ /* 0x004fda000784c0ff */
[----:B------:R-:W-:Y:S01]  /*1d80*/  @P2 SHF.R.U32.HI R3, RZ, 0x10, R5 ;  /* 0x00000010ff032819 */ /* 0x000fe20000011605 */
[----:B------:R-:W-:Y:S01]  /*1d90*/  VOTEU.ANY UP0, P2 ;  /* 0x0000000000ff7886 */ /* 0x000fe20001000100 */
[----:B------:R-:W-:Y:S02]  /*1da0*/  @P2 MOV R13, R4 ;  /* 0x00000004000d2202 */ /* 0x000fe40000000f00 */
[----:B------:R-:W-:Y:S02]  /*1db0*/  @P2 R2UR.BROADCAST UR8, R3 ;  /* 0x00000000030822ca */ /* 0x000fe400008e0000 */
[----:B------:R-:W-:-:S11]  /*1dc0*/  @P2 LOP3.LUT R11, R5, 0xffff, RZ, 0xc0, !PT ;  /* 0x0000ffff050b2812 */ /* 0x000fd600078ec0ff */
[----:B------:R-:W-:Y:S01]  /*1dd0*/  @UP0 UMOV UR36, UR8 ;  /* 0x0000000800240c82 */ /* 0x000fe20008000000 */
[----:B-1----:R-:W-:Y:S05]  /*1de0*/  @!P0 BRA `(.L_x_33) ;  /* 0x0000000000b88947 */ /* 0x002fea0003800000 */
[----:B------:R-:W4:Y:S01]  /*1df0*/  LDC.64 R4, c[0x0][0xb18] ;  /* 0x0002c600ff047b82 */ /* 0x000f220000000a00 */
[----:B------:R-:W-:-:S07]  /*1e00*/  ISETP.NE.AND P3, PT, R40, 0x1, PT ;  /* 0x000000012800780c */ /* 0x000fce0003f65270 */
[----:B------:R-:W1:Y:S08]  /*1e10*/  LDC.64 R6, c[0x0][0xb10] ;  /* 0x0002c400ff067b82 */ /* 0x000e700000000a00 */
[----:B------:R-:W2:Y:S08]  /*1e20*/  LDC R16, c[0x0][0xb20] ;  /* 0x0002c800ff107b82 */ /* 0x000eb00000000800 */
[----:B------:R-:W3:Y:S01]  /*1e30*/  LDC R18, c[0x0][0xb0c] ;  /* 0x0002c300ff127b82 */ /* 0x000ee20000000800 */
[----:B----4-:R-:W-:Y:S01]  /*1e40*/  IMAD.HI.U32 R17, R0, R5, RZ ;  /* 0x0000000500117227 */ /* 0x010fe200078e00ff */
[----:B------:R-:W-:-:S03]  /*1e50*/  ISETP.NE.AND P0, PT, R4, 0x1, PT ;  /* 0x000000010400780c */ /* 0x000fc60003f05270 */
[----:B------:R-:W-:-:S03]  /*1e60*/  IMAD.HI.U32 R5, R11, R5, RZ ;  /* 0x000000050b057227 */ /* 0x000fc600078e00ff */
[----:B------:R-:W4:Y:S01]  /*1e70*/  LDC.64 R2, c[0x0][0xb28] ;  /* 0x0002ca00ff027b82 */ /* 0x000f220000000a00 */
[----:B-1----:R-:W-:-:S04]  /*1e80*/  IMAD.HI.U32 R20, R9, R6, RZ ;  /* 0x0000000609147227 */ /* 0x002fc800078e00ff */
[----:B------:R-:W-:Y:S01]  /*1e90*/  IMAD.HI.U32 R22, R13, R6, RZ ;  /* 0x000000060d167227 */ /* 0x000fe200078e00ff */
[----:B------:R-:W-:Y:S02]  /*1ea0*/  SHF.R.U32.HI R20, RZ, R7, R20 ;  /* 0x00000007ff147219 */ /* 0x000fe40000011614 */
[-C--:B--2---:R-:W-:Y:S02]  /*1eb0*/  SHF.R.U32.HI R17, RZ, R16.reuse, R17 ;  /* 0x00000010ff117219 */ /* 0x084fe40000011611 */
[----:B------:R-:W-:Y:S02]  /*1ec0*/  SHF.R.U32.HI R16, RZ, R16, R5 ;  /* 0x00000010ff107219 */ /* 0x000fe40000011605 */
[----:B------:R-:W-:Y:S02]  /*1ed0*/  SEL R17, R0, R17, !P0 ;  /* 0x0000001100117207 */ /* 0x000fe40004000000 */
[----:B------:R-:W-:Y:S02]  /*1ee0*/  SHF.R.U32.HI R22, RZ, R7, R22 ;  /* 0x00000007ff167219 */ /* 0x000fe40000011616 */
[----:B---3--:R-:W-:-:S02]  /*1ef0*/  ISETP.NE.AND P1, PT, R18, 0x1, PT ;  /* 0x000000011200780c */ /* 0x008fc40003f25270 */
[----:B------:R-:W-:Y:S02]  /*1f00*/  SEL R5, R11, R16, !P0 ;  /* 0x000000100b057207 */ /* 0x000fe40004000000 */
[----:B------:R-:W-:Y:S02]  /*1f10*/  SEL R19, R9, R20, !P1 ;  /* 0x0000001409137207 */ /* 0x000fe40004800000 */
[----:B------:R-:W-:Y:S01]  /*1f20*/  SEL R7, R13, R22, !P1 ;  /* 0x000000160d077207 */ /* 0x000fe20004800000 */
[----:B----4-:R-:W-:-:S04]  /*1f30*/  IMAD.HI.U32 R20, R17, R2, RZ ;  /* 0x0000000211147227 */ /* 0x010fc800078e00ff */
[----:B------:R-:W-:Y:S01]  /*1f40*/  IMAD.HI.U32 R6, R19, R2, RZ ;  /* 0x0000000213067227 */ /* 0x000fe200078e00ff */
[----:B------:R-:W-:-:S04]  /*1f50*/  @P3 SHF.R.U32.HI R17, RZ, R3, R20 ;  /* 0x00000003ff113219 */ /* 0x000fc80000011614 */
        /* <DEDUP_REMOVED lines=8> */
[----:B------:R-:W-:-:S04]  /*1fe0*/  @!P0 IMAD.HI.U32 R16, R7, R2, RZ ;  /* 0x0000000207108227 */ /* 0x000fc800078e00ff */
[----:B------:R-:W-:Y:S01]  /*1ff0*/  IMAD.MOV R2, RZ, RZ, -R6 ;  /* 0x000000ffff027224 */ /* 0x000fe200078e0a06 */
[----:B------:R-:W-:-:S03]  /*2000*/  @!P0 SHF.R.U32.HI R16, RZ, R3, R16 ;  /* 0x00000003ff108219 */ /* 0x000fc60000011610 */
[----:B------:R-:W-:Y:S01]  /*2010*/  IMAD R2, R40, R2, R5 ;  /* 0x0000000228027224 */ /* 0x000fe200078e0205 */
[----:B------:R-:W-:Y:S02]  /*2020*/  @!P0 SEL R3, R7, R16, !P3 ;  /* 0x0000001007038207 */ /* 0x000fe40005800000 */
[----:B------:R-:W-:-:S03]  /*2030*/  IADD3 R16, PT, PT, -R5, RZ, RZ ;  /* 0x000000ff05107210 */ /* 0x000fc60007ffe1ff */
[--C-:B------:R-:W-:Y:S02]  /*2040*/  @!P0 IMAD.IADD R6, R6, 0x1, -R3.reuse ;  /* 0x0000000106068824 */ /* 0x100fe400078e0a03 */
[----:B------:R-:W-:Y:S01]  /*2050*/  @!P0 IMAD R3, R2, R19, R3 ;  /* 0x0000001302038224 */ /* 0x000fe200078e0203 */
[----:B------:R-:W-:Y:S01]  /*2060*/  IADD3 R2, PT, PT, -R7, RZ, RZ ;  /* 0x000000ff07027210 */ /* 0x000fe20007ffe1ff */
[----:B------:R-:W-:Y:S02]  /*2070*/  @!P0 IMAD R5, R40, R6, R7 ;  /* 0x0000000628058224 */ /* 0x000fe400078e0207 */
[----:B------:R-:W-:Y:S02]  /*2080*/  IMAD R11, R4, R16, R11 ;  /* 0x00000010040b7224 */ /* 0x000fe400078e020b */
[----:B------:R-:W-:Y:S02]  /*2090*/  @!P0 IMAD.MOV.U32 R7, RZ, RZ, R3 ;  /* 0x000000ffff078224 */ /* 0x000fe400078e0003 */
[----:B------:R-:W-:-:S02]  /*20a0*/  IMAD R2, R18, R2, R13 ;  /* 0x0000000212027224 */ /* 0x000fc400078e020d */
[----:B------:R-:W-:Y:S02]  /*20b0*/  IMAD R11, R5, R4, R11 ;  /* 0x00000004050b7224 */ /* 0x000fe400078e020b */
[----:B------:R-:W-:Y:S02]  /*20c0*/  IMAD R13, R7, R18, R2 ;  /* 0x00000012070d7224 */ /* 0x000fe400078e0202 */
.L_x_33:
[----:B------:R-:W1:Y:S02]  /*20d0*/  LDCU UR8, c[0x0][0xb30] ;  /* 0x00016600ff0877ac */ /* 0x000e640008000800 */
[----:B-1----:R-:W-:-:S09]  /*20e0*/  UISETP.NE.AND UP0, UPT, UR8, 0x1, UPT ;  /* 0x000000010800788c */ /* 0x002fd2000bf05270 */
[----:B------:R-:W-:Y:S05]  /*20f0*/  BRA.U UP0, `(.L_x_34) ;  /* 0x0000000100407547 */ /* 0x000fea000b800000 */
[----:B------:R-:W1:Y:S08]  /*2100*/  LDC.64 R4, c[0x0][0xb10] ;  /* 0x0002c400ff047b82 */ /* 0x000e700000000a00 */
[----:B------:R-:W2:Y:S08]  /*2110*/  LDC.64 R2, c[0x0][0xb18] ;  /* 0x0002c600ff027b82 */ /* 0x000eb00000000a00 */
[----:B------:R-:W3:Y:S08]  /*2120*/  LDC R6, c[0x0][0xb20] ;  /* 0x0002c800ff067b82 */ /* 0x000ef00000000800 */
[----:B------:R-:W4:Y:S01]  /*2130*/  LDC R16, c[0x0][0xb0c] ;  /* 0x0002c300ff107b82 */ /* 0x000f220000000800 */
[----:B-1----:R-:W-:-:S05]  /*2140*/  IMAD.HI.U32 R4, R13, R4, RZ ;  /* 0x000000040d047227 */ /* 0x002fca00078e00ff */
[----:B------:R-:W-:Y:S01]  /*2150*/  SHF.R.U32.HI R4, RZ, R5, R4 ;  /* 0x00000005ff047219 */ /* 0x000fe20000011604 */
[----:B--2---:R-:W-:Y:S01]  /*2160*/  IMAD.HI.U32 R3, R11, R3, RZ ;  /* 0x000000030b037227 */ /* 0x004fe200078e00ff */
[----:B------:R-:W-:-:S04]  /*2170*/  ISETP.NE.AND P0, PT, R2, 0x1, PT ;  /* 0x000000010200780c */ /* 0x000fc80003f05270 */
[----:B---3--:R-:W-:-:S04]  /*2180*/  SHF.R.U32.HI R6, RZ, R6, R3 ;  /* 0x00000006ff067219 */ /* 0x008fc80000011603 */
[----:B------:R-:W-:Y:S02]  /*2190*/  SEL R3, R11, R6, !P0 ;  /* 0x000000060b037207 */ /* 0x000fe40004000000 */
[----:B----4-:R-:W-:-:S04]  /*21a0*/  ISETP.NE.AND P1, PT, R16, 0x1, PT ;  /* 0x000000011000780c */ /* 0x010fc80003f25270 */
[----:B------:R-:W-:-:S05]  /*21b0*/  SEL R4, R13, R4, !P1 ;  /* 0x000000040d047207 */ /* 0x000fca0004800000 */
[----:B------:R-:W-:Y:S02]  /*21c0*/  IMAD.IADD R5, R3, 0x1, -R4 ;  /* 0x0000000103057824 */ /* 0x000fe400078e0a04 */
[----:B------:R-:W-:Y:S02]  /*21d0*/  IMAD.IADD R3, R4, 0x1, -R3 ;  /* 0x0000000104037824 */ /* 0x000fe400078e0a03 */
[----:B------:R-:W-:Y:S02]  /*21e0*/  IMAD R13, R5, R16, R13 ;  /* 0x00000010050d7224 */ /* 0x000fe400078e020d */
[----:B------:R-:W-:-:S07]  /*21f0*/  IMAD R11, R3, R2, R11 ;  /* 0x00000002030b7224 */ /* 0x000fce00078e020b */
.L_x_34:
[----:B------:R-:W-:Y:S01]  /*2200*/  VIADD R14, R14, 0x1 ;  /* 0x000000010e0e7836 */ /* 0x000fe20000000000 */
[----:B------:R-:W-:Y:S01]  /*2210*/  PLOP3.LUT P1, PT, PT, PT, PT, 0x80, 0x8 ;  /* 0x000000000008781c */ /* 0x000fe20003f2f070 */
[----:B------:R-:W-:Y:S02]  /*2220*/  IMAD.IADD R21, R13, 0x1, R96 ;  /* 0x000000010d157824 */ /* 0x000fe400078e0260 */
[----:B------:R-:W-:Y:S01]  /*2230*/  IMAD.IADD R20, R11, 0x1, R94 ;  /* 0x000000010b147824 */ /* 0x000fe200078e025e */
[----:B------:R-:W-:-:S04]  /*2240*/  ISETP.NE.AND P0, PT, R14, 0x2, PT ;  /* 0x000000020e00780c */ /* 0x000fc80003f05270 */
[----:B------:R-:W-:Y:S02]  /*2250*/  SEL R3, RZ, 0x1, P0 ;  /* 0x00000001ff037807 */ /* 0x000fe40000000000 */
[----:B------:R-:W-:Y:S02]  /*2260*/  SEL R14, R14, RZ, P0 ;  /* 0x000000ff0e0e7207 */ /* 0x000fe40000000000 */
[----:B------:R-:W-:Y:S01]  /*2270*/  LOP3.LUT R12, R12, R3, RZ, 0x3c, !PT ;  /* 0x000000030c0c7212 */ /* 0x000fe200078e3cff */
[----:B------:R-:W-:Y:S06]  /*2280*/  @P2 BRA `(.L_x_35) ;  /* 0xfffffff000982947 */ /* 0x000fec000383ffff */
[----:B------:R-:W-:Y:S01]  /*2290*/  UIADD3 UR4, UPT, UPT, UR4, 0x18, URZ ;  /* 0x0000001804047890 */ /* 0x000fe2000fffe0ff */
[----:B------:R-:W-:-:S03]  /*22a0*/  SHF.L.U32 R3, R15, 0x1f, RZ ;  /* 0x0000001f0f037819 */ /* 0x000fc600000006ff */
[----:B------:R-:W-:-:S09]  /*22b0*/  ULEA UR5, UR6, UR4, 0x3 ;  /* 0x0000000406057291 */ /* 0x000fd2000f8e18ff */
[----:B------:R-:W1:Y:S02]  /*22c0*/  SYNCS.PHASECHK.TRANS64.TRYWAIT P0, [UR5], R3 ;  /* 0x00000003ff0075a7 */ /* 0x000e640008001105 */
[----:B-1----:R-:W-:Y:S05]  /*22d0*/  @!P0 BRA `(.L_x_36) ;  /* 0x0000004c00888947 */ /* 0x002fea0003800000 */
.L_x_109:
[----:B------:R-:W-:-:S04]  /*22e0*/  UIADD3 UR6, UPT, UPT, UR6, 0x1, URZ ;  /* 0x0000000106067890 */ /* 0x000fc8000fffe0ff */
[----:B------:R-:W-:-:S04]  /*22f0*/  UISETP.NE.AND UP0, UPT, UR6, 0x3, UPT ;  /* 0x000000030600788c */ /* 0x000fc8000bf05270 */
[----:B------:R-:W-:Y:S02]  /*2300*/  USEL UR7, URZ, 0x1, UP0 ;  /* 0x00000001ff077887 */ /* 0x000fe40008000000 */
[----:B------:R-:W-:-:S04]  /*2310*/  USEL UR6, UR6, URZ, UP0 ;  /* 0x000000ff06067287 */ /* 0x000fc80008000000 */
[----:B------:R-:W-:Y:S01]  /*2320*/  ULEA UR5, UR6, UR4, 0x3 ;  /* 0x0000000406057291 */ /* 0x000fe2000f8e18ff */
[----:B------:R-:W-:-:S04]  /*2330*/  LOP3.LUT R15, R15, UR7, RZ, 0x3c, !PT ;  /* 0x000000070f0f7c12 */ /* 0x000fc8000f8e3cff */
[----:B-1----:R-:W-:-:S04]  /*2340*/  SHF.L.U32 R3, R15, 0x1f, RZ ;  /* 0x0000001f0f037819 */ /* 0x002fc800000006ff */
[----:B------:R-:W1:Y:S02]  /*2350*/  SYNCS.PHASECHK.TRANS64.TRYWAIT P0, [UR5], R3 ;  /* 0x00000003ff0075a7 */ /* 0x000e640008001105 */
[----:B-1----:R-:W-:Y:S05]  /*2360*/  @!P0 BRA `(.L_x_37) ;  /* 0x0000004c007c8947 */ /* 0x002fea0003800000 */
.L_x_111:
[----:B------:R-:W-:-:S04]  /*2370*/  UIADD3 UR6, UPT, UPT, UR6, 0x1, URZ ;  /* 0x0000000106067890 */ /* 0x000fc8000fffe0ff */
[----:B------:R-:W-:-:S04]  /*2380*/  UISETP.NE.AND UP0, UPT, UR6, 0x3, UPT ;  /* 0x000000030600788c */ /* 0x000fc8000bf05270 */
[----:B------:R-:W-:Y:S02]  /*2390*/  USEL UR5, URZ, 0x1, UP0 ;  /* 0x00000001ff057887 */ /* 0x000fe40008000000 */
[----:B------:R-:W-:-:S04]  /*23a0*/  USEL UR6, UR6, URZ, UP0 ;  /* 0x000000ff06067287 */ /* 0x000fc80008000000 */
[----:B------:R-:W-:Y:S01]  /*23b0*/  ULEA UR6, UR6, UR4, 0x3 ;  /* 0x0000000406067291 */ /* 0x000fe2000f8e18ff */
[----:B-1----:R-:W-:-:S04]  /*23c0*/  LOP3.LUT R3, R15, UR5, RZ, 0x3c, !PT ;  /* 0x000000050f037c12 */ /* 0x002fc8000f8e3cff */
[----:B------:R-:W-:Y:S01]  /*23d0*/  SHF.L.U32 R3, R3, 0x1f, RZ ;  /* 0x0000001f03037819 */ /* 0x000fe200000006ff */
[----:B----4-:R-:W-:-:S07]  /*23e0*/  IMAD.U32 R0, RZ, RZ, UR6 ;  /* 0x00000006ff007e24 */ /* 0x010fce000f8e00ff */
.L_x_38:
[----:B-1----:R1:W2:Y:S02]  /*23f0*/  SYNCS.PHASECHK.TRANS64.TRYWAIT P0, [R0+URZ], R3 ;  /* 0x00000003000075a7 */ /* 0x0022a400080011ff */
[----:B--2---:R-:W-:Y:S05]  /*2400*/  @!P0 NANOSLEEP.SYNCS 0x989680 ;  /* 0x009896800000895d */ /* 0x004fea0003900000 */
[----:B------:R-:W2:Y:S02]  /*2410*/  @!P0 SYNCS.PHASECHK.TRANS64 P0, [R0+URZ], R3 ;  /* 0x00000003000085a7 */ /* 0x000ea400080010ff */
[----:B--2---:R-:W-:Y:S05]  /*2420*/  @P0 EXIT ;  /* 0x000000000000094d */ /* 0x004fea0003800000 */
[----:B------:R-:W-:Y:S05]  /*2430*/  BRA `(.L_x_38) ;  /* 0xfffffffc00ec7947 */ /* 0x000fea000383ffff */
.L_x_17:
[----:B------:R-:W-:-:S04]  /*2440*/  UISETP.NE.AND UP1, UPT, UR37, URZ, UPT ;  /* 0x000000ff2500728c */ /* 0x000fc8000bf25270 */
[----:B------:R-:W-:-:S09]  /*2450*/  UISETP.NE.OR UP1, UPT, UR8, 0x1, UP1 ;  /* 0x000000010800788c */ /* 0x000fd20008f25670 */
[----:B------:R-:W-:Y:S05]  /*2460*/  BRA.U UP1, `(.L_x_39) ;  /* 0x0000000501487547 */ /* 0x000fea000b800000 */
[----:B------:R-:W-:Y:S01]  /*2470*/  ISETP.NE.AND P2, PT, R2, RZ, PT ;  /* 0x000000ff0200720c */ /* 0x000fe20003f45270 */
[----:B------:R-:W-:Y:S01]  /*2480*/  IMAD.MOV.U32 R12, RZ, RZ, 0x1 ;  /* 0x00000001ff0c7424 */ /* 0x000fe200078e00ff */
[----:B------:R-:W-:Y:S02]  /*2490*/  CS2R R10, SRZ ;  /* 0x00000000000a7805 */ /* 0x000fe4000001ff00 */
[----:B------:R-:W-:Y:S01]  /*24a0*/  CS2R R8, SRZ ;  /* 0x0000000000087805 */ /* 0x000fe2000001ff00 */
[----:B------:R-:W-:Y:S01]  /*24b0*/  UMOV UR4, 0x400 ;  /* 0x0000040000047882 */ /* 0x000fe20000000000 */
[----:B------:R-:W-:Y:S01]  /*24c0*/  UMOV UR6, URZ ;  /* 0x000000ff00067c82 */ /* 0x000fe20008000000 */
[----:B------:R-:W-:-:S12]  /*24d0*/  ULEA UR37, UR37, UR4, 0x18 ;  /* 0x0000000425257291 */ /* 0x000fd8000f8ec0ff */
.L_x_43:
[----:B------:R-:W-:Y:S02]  /*24e0*/  LEA R0, R8, UR37, 0x3 ;  /* 0x0000002508007c11 */ /* 0x000fe4000f8e18ff */
[----:B------:R-:W-:-:S03]  /*24f0*/  SHF.L.U32 R5, R9, 0x1f, RZ ;  /* 0x0000001f09057819 */ /* 0x000fc600000006ff */
[----:B------:R-:W-:Y:S01]  /*2500*/  VIADD R4, R0, 0xd0 ;  /* 0x000000d000047836 */ /* 0x000fe20000000000 */
[----:B------:R-:W1:Y:S02]  /*2510*/  SYNCS.PHASECHK.TRANS64.TRYWAIT P0, [R0+URZ+0xc0], R5 ;  /* 0x0000c005000075a7 */ /* 0x000e6400080011ff */
[----:B-1----:R-:W-:Y:S05]  /*2520*/  @!P0 BRA `(.L_x_40) ;  /* 0x0000004c00248947 */ /* 0x002fea0003800000 */
.L_x_112:
[----:B------:R-:W-:Y:S01]  /*2530*/  ULEA UR5, UR6, UR37, 0x3 ;  /* 0x0000002506057291 */ /* 0x000fe2000f8e18ff */
[----:B------:R-:W-:Y:S02]  /*2540*/  PRMT R4, RZ, 0x654, R4 ;  /* 0x00000654ff047816 */ /* 0x000fe40000000004 */
[----:B-1----:R-:W-:Y:S01]  /*2550*/  SHF.L.U32 R5, R12, 0x1f, RZ ;  /* 0x0000001f0c057819 */ /* 0x002fe200000006ff */
[----:B------:R-:W-:Y:S01]  /*2560*/  UIADD3 UR4, UPT, UPT, UR5, 0x60, URZ ;  /* 0x0000006005047890 */ /* 0x000fe2000fffe0ff */
[----:B------:R1:W-:Y:S05]  /*2570*/  SYNCS.ARRIVE.TRANS64.RED.A1T0 RZ, [R4+URZ], RZ ;  /* 0x000000ff04ff79a7 */ /* 0x0003ea00081004ff */
[----:B------:R-:W-:Y:S01]  /*2580*/  IMAD.U32 R7, RZ, RZ, UR4 ;  /* 0x00000004ff077e24 */ /* 0x000fe2000f8e00ff */
[----:B------:R-:W2:Y:S04]  /*2590*/  SYNCS.PHASECHK.TRANS64.TRYWAIT P0, [UR5+0x70], R5 ;  /* 0x00007005ff0075a7 */ /* 0x000ea80008001105 */
[----:B------:R-:W-:Y:S01]  /*25a0*/  PRMT R6, R2, 0x654, R7 ;  /* 0x0000065402067816 */ /* 0x000fe20000000007 */
[----:B-1----:R-:W-:Y:S01]  /*25b0*/  @!P2 IMAD.MOV.U32 R4, RZ, RZ, 0x10 ;  /* 0x00000010ff04a424 */ /* 0x002fe200078e00ff */
[----:B--2---:R-:W-:Y:S06]  /*25c0*/  @!P0 BRA `(.L_x_41) ;  /* 0x0000004c00108947 */ /* 0x004fec0003800000 */
.L_x_114:
[----:B------:R-:W-:Y:S01]  /*25d0*/  ULEA UR4, UR6, UR37, 0x4 ;  /* 0x0000002506047291 */ /* 0x000fe2000f8e20ff */
[----:B------:R-:W-:Y:S01]  /*25e0*/  SEL R3, R6, R3, !P2 ;  /* 0x0000000306037207 */ /* 0x000fe20005000000 */
[----:B------:R-:W-:Y:S01]  /*25f0*/  UIADD3 UR5, UPT, UPT, UR5, 0x60, URZ ;  /* 0x0000006005057890 */ /* 0x000fe2000fffe0ff */
[----:B-1----:R-:W-:Y:S01]  /*2600*/  LEA R0, R11, UR37, 0x3 ;  /* 0x000000250b007c11 */ /* 0x002fe2000f8e18ff */
[----:B------:R-:W-:Y:S01]  /*2610*/  UIADD3 UR4, UPT, UPT, UR4, 0xf0, URZ ;  /* 0x000000f004047890 */ /* 0x000fe2000fffe0ff */
[----:B------:R-:W-:Y:S01]  /*2620*/  SHF.L.U32 R5, R10, 0x1f, RZ ;  /* 0x0000001f0a057819 */ /* 0x000fe200000006ff */
[----:B------:R1:W-:Y:S01]  /*2630*/  @!P2 SYNCS.ARRIVE.TRANS64.RED RZ, [R3+URZ], R4 ;  /* 0x0000000403ffa9a7 */ /* 0x0003e200080004ff */
[----:B------:R-:W-:Y:S01]  /*2640*/  UIADD3 UR6, UPT, UPT, UR6, 0x1, URZ ;  /* 0x0000000106067890 */ /* 0x000fe2000fffe0ff */
[----:B------:R-:W-:-:S03]  /*2650*/  VIADD R8, R8, 0x1 ;  /* 0x0000000108087836 */ /* 0x000fc60000000000 */
[----:B------:R-:W-:Y:S02]  /*2660*/  UISETP.NE.AND UP0, UPT, UR6, 0x2, UPT ;  /* 0x000000020600788c */ /* 0x000fe4000bf05270 */
[----:B------:R-:W-:Y:S06]  /*2670*/  UGETNEXTWORKID.BROADCAST [UR4], [UR5] ;  /* 0x00000000040073ca */ /* 0x000fec0008000100 */
[----:B------:R-:W-:Y:S01]  /*2680*/  USEL UR4, URZ, 0x1, UP0 ;  /* 0x00000001ff047887 */ /* 0x000fe20008000000 */
[----:B------:R-:W-:Y:S01]  /*2690*/  ISETP.NE.AND P0, PT, R8, 0x2, PT ;  /* 0x000000020800780c */ /* 0x000fe20003f05270 */
[----:B------:R-:W-:Y:S01]  /*26a0*/  USEL UR6, UR6, URZ, UP0 ;  /* 0x000000ff06067287 */ /* 0x000fe20008000000 */
[----:B------:R-:W2:Y:S03]  /*26b0*/  SYNCS.PHASECHK.TRANS64.TRYWAIT P1, [R0+URZ+0x60], R5 ;  /* 0x00006005000075a7 */ /* 0x000ea600080211ff */
[----:B------:R-:W-:Y:S01]  /*26c0*/  LOP3.LUT R12, R12, UR4, RZ, 0x3c, !PT ;  /* 0x000000040c0c7c12 */ /* 0x000fe2000f8e3cff */
[----:B-12---:R-:W-:Y:S07]  /*26d0*/  @!P1 BRA `(.L_x_42) ;  /* 0x0000004800e49947 */ /* 0x006fee0003800000 */
.L_x_115:
[C---:B------:R-:W-:Y:S01]  /*26e0*/  LEA R4, R11.reuse, UR37, 0x4 ;  /* 0x000000250b047c11 */ /* 0x040fe2000f8e20ff */
[----:B-1----:R-:W-:Y:S01]  /*26f0*/  VIADD R0, R0, 0x70 ;  /* 0x0000007000007836 */ /* 0x002fe20000000000 */
[----:B------:R-:W-:Y:S01]  /*2700*/  SEL R8, R8, RZ, P0 ;  /* 0x000000ff08087207 */ /* 0x000fe20000000000 */
[----:B------:R-:W-:-:S03]  /*2710*/  VIADD R11, R11, 0x1 ;  /* 0x000000010b0b7836 */ /* 0x000fc60000000000 */
[----:B------:R-:W1:Y:S01]  /*2720*/  LDS.128 R4, [R4+0xf0] ;  /* 0x0000f00004047984 */ /* 0x000e620000000c00 */
[----:B------:R-:W-:Y:S02]  /*2730*/  PRMT R0, RZ, 0x654, R0 ;  /* 0x00000654ff007816 */ /* 0x000fe40000000000 */
[C---:B------:R-:W-:Y:S01]  /*2740*/  ISETP.NE.AND P1, PT, R11.reuse, 0x2, PT ;  /* 0x000000020b00780c */ /* 0x040fe20003f25270 */
[----:B------:R-:W-:Y:S01]  /*2750*/  @!PT LDS RZ, [RZ] ;  /* 0x00000000fffff984 */ /* 0x000fe20000000800 */
[----:B------:R-:W-:Y:S01]  /*2760*/  @!PT LDS RZ, [RZ] ;  /* 0x00000000fffff984 */ /* 0x000fe20000000800 */
[----:B------:R-:W-:Y:S01]  /*2770*/  @!PT LDS RZ, [RZ] ;  /* 0x00000000fffff984 */ /* 0x000fe20000000800 */
[----:B------:R-:W-:Y:S01]  /*2780*/  @!PT LDS RZ, [RZ] ;  /* 0x00000000fffff984 */ /* 0x000fe20000000800 */
[----:B------:R2:W-:Y:S06]  /*2790*/  MEMBAR.ALL.CTA ;  /* 0x0000000000007992 */ /* 0x0005ec0000008000 */
[----:B--2---:R-:W2:Y:S01]  /*27a0*/  FENCE.VIEW.ASYNC.S ;  /* 0x00000000000073c6 */ /* 0x004ea20000000000 */
[----:B------:R-:W-:Y:S01]  /*27b0*/  SEL R11, R11, RZ, P1 ;  /* 0x000000ff0b0b7207 */ /* 0x000fe20000800000 */
[----:B--2---:R2:W-:Y:S01]  /*27c0*/  SYNCS.ARRIVE.TRANS64.RED.A1T0 RZ, [R0+URZ], RZ ;  /* 0x000000ff00ff79a7 */ /* 0x0045e200081004ff */
[----:B-1----:R-:W-:-:S02]  /*27d0*/  LOP3.LUT P3, RZ, R6, 0x1, RZ, 0xc0, !PT ;  /* 0x0000000106ff7812 */ /* 0x002fc4000786c0ff */
[----:B------:R-:W-:-:S04]  /*27e0*/  SEL R5, RZ, 0x1, P1 ;  /* 0x00000001ff057807 */ /* 0x000fc80000800000 */
[----:B------:R-:W-:Y:S02]  /*27f0*/  LOP3.LUT R10, R10, R5, RZ, 0x3c, !PT ;  /* 0x000000050a0a7212 */ /* 0x000fe400078e3cff */
[----:B--2---:R-:W-:-:S04]  /*2800*/  SEL R0, RZ, 0x1, P0 ;  /* 0x00000001ff007807 */ /* 0x004fc80000000000 */
[----:B------:R-:W-:Y:S01]  /*2810*/  LOP3.LUT R9, R9, R0, RZ, 0x3c, !PT ;  /* 0x0000000009097212 */ /* 0x000fe200078e3cff */
[----:B------:R-:W-:Y:S06]  /*2820*/  @P3 BRA `(.L_x_43) ;  /* 0xfffffffc002c3947 */ /* 0x000fec000383ffff */
[----:B------:R-:W-:Y:S01]  /*2830*/  ULEA UR5, UR6, UR37, 0x3 ;  /* 0x0000002506057291 */ /* 0x000fe2000f8e18ff */
[----:B------:R-:W-:-:S08]  /*2840*/  SHF.L.U32 R3, R12, 0x1f, RZ ;  /* 0x0000001f0c037819 */ /* 0x000fd000000006ff */
[----:B------:R-:W1:Y:S02]  /*2850*/  SYNCS.PHASECHK.TRANS64 P0, [UR5+0x70], R3 ;  /* 0x00007003ff0075a7 */ /* 0x000e640008001005 */
[----:B-1----:R-:W-:Y:S05]  /*2860*/  @P0 BRA `(.L_x_44) ;  /* 0x0000000000080947 */ /* 0x002fea0003800000 */
[----:B------:R-:W1:Y:S02]  /*2870*/  SYNCS.PHASECHK.TRANS64.TRYWAIT P0, [UR5+0x70], R3 ;  /* 0x00007003ff0075a7 */ /* 0x000e640008001105 */
[----:B-1----:R-:W-:Y:S05]  /*2880*/  @!P0 BRA `(.L_x_45) ;  /* 0x00000048008c8947 */ /* 0x002fea0003800000 */
.L_x_44:
[----:B------:R-:W-:-:S04]  /*2890*/  UIADD3 UR4, UPT, UPT, UR6, 0x1, URZ ;  /* 0x0000000106047890 */ /* 0x000fc8000fffe0ff */
[----:B------:R-:W-:-:S04]  /*28a0*/  UISETP.NE.AND UP0, UPT, UR4, 0x2, UPT ;  /* 0x000000020400788c */ /* 0x000fc8000bf05270 */
[----:B------:R-:W-:Y:S02]  /*28b0*/  USEL UR7, URZ, 0x1, UP0 ;  /* 0x00000001ff077887 */ /* 0x000fe40008000000 */
[----:B------:R-:W-:-:S04]  /*28c0*/  USEL UR4, UR4, URZ, UP0 ;  /* 0x000000ff04047287 */ /* 0x000fc80008000000 */
[----:B------:R-:W-:Y:S01]  /*28d0*/  ULEA UR4, UR4, UR37, 0x3 ;  /* 0x0000002504047291 */ /* 0x000fe2000f8e18ff */
[----:B-1----:R-:W-:-:S04]  /*28e0*/  LOP3.LUT R3, R12, UR7, RZ, 0x3c, !PT ;  /* 0x000000070c037c12 */ /* 0x002fc8000f8e3cff */
[----:B------:R-:W-:-:S04]  /*28f0*/  SHF.L.U32 R0, R3, 0x1f, RZ ;  /* 0x0000001f03007819 */ /* 0x000fc800000006ff */
[----:B------:R-:W1:Y:S02]  /*2900*/  SYNCS.PHASECHK.TRANS64 P0, [UR4+0x70], R0 ;  /* 0x00007000ff0075a7 */ /* 0x000e640008001004 */
[----:B-1----:R-:W-:Y:S05]  /*2910*/  @P0 EXIT ;  /* 0x000000000000094d */ /* 0x002fea0003800000 */
[----:B------:R-:W-:Y:S02]  /*2920*/  SHF.L.U32 R3, R3, 0x1f, RZ ;  /* 0x0000001f03037819 */ /* 0x000fe400000006ff */
[----:B------:R-:W-:-:S07]  /*2930*/  MOV R0, UR4 ;  /* 0x0000000400007c02 */ /* 0x000fce0008000f00 */
.L_x_46:
[----:B-1----:R1:W2:Y:S02]  /*2940*/  SYNCS.PHASECHK.TRANS64.TRYWAIT P0, [R0+URZ+0x70], R3 ;  /* 0x00007003000075a7 */ /* 0x0022a400080011ff */
[----:B--2---:R-:W-:Y:S05]  /*2950*/  @!P0 NANOSLEEP.SYNCS 0x989680 ;  /* 0x009896800000895d */ /* 0x004fea0003900000 */
[----:B------:R-:W2:Y:S02]  /*2960*/  @!P0 SYNCS.PHASECHK.TRANS64 P0, [R0+URZ+0x70], R3 ;  /* 0x00007003000085a7 */ /* 0x000ea400080010ff */
[----:B--2---:R-:W-:Y:S05]  /*2970*/  @P0 EXIT ;  /* 0x000000000000094d */ /* 0x004fea0003800000 */
[----:B------:R-:W-:Y:S05]  /*2980*/  BRA `(.L_x_46) ;  /* 0xfffffffc00ec7947 */ /* 0x000fea000383ffff */
.L_x_39:
[----:B------:R-:W-:-:S09]  /*2990*/  UISETP.NE.AND UP1, UPT, UR8, URZ, UPT ;  /* 0x000000ff0800728c */ /* 0x000fd2000bf25270 */
[----:B------:R-:W-:Y:S05]  /*29a0*/  BRA.U UP1, `(.L_x_47) ;  /* 0x0000000d01787547 */ /* 0x000fea000b800000 */
[----:B------:R-:W-:Y:S01]  /*29b0*/  UMOV UR4, 0x40 ;  /* 0x0000004000047882 */ /* 0x000fe20000000000 */
[----:B------:R-:W-:Y:S01]  /*29c0*/  NOP ;  /* 0x0000000000007918 */ /* 0x000fe20000000000 */
[----:B------:R-:W-:Y:S01]  /*29d0*/  ULEA UR4, UR37, UR4, 0x18 ;  /* 0x0000000425047291 */ /* 0x000fe2000f8ec0ff */
[----:B------:R-:W-:Y:S02]  /*29e0*/  UMOV UR5, 0x400 ;  /* 0x0000040000057882 */ /* 0x000fe40000000000 */
[----:B------:R-:W-:-:S06]  /*29f0*/  ULEA UR37, UR37, UR5, 0x18 ;  /* 0x0000000525257291 */ /* 0x000fcc000f8ec0ff */
[----:B------:R-:W1:Y:S02]  /*2a00*/  LDS.U8 R0, [UR4+0x1c] ;  /* 0x00001c04ff007984 */ /* 0x000e640008000000 */
[----:B-1----:R-:W-:-:S13]  /*2a10*/  ISETP.NE.AND P0, PT, R0, RZ, PT ;  /* 0x000000ff0000720c */ /* 0x002fda0003f05270 */
[----:B------:R-:W-:Y:S05]  /*2a20*/  @P0 BRA `(.L_x_48) ;  /* 0x0000000000580947 */ /* 0x000fea0003800000 */
[----:B------:R-:W-:-:S13]  /*2a30*/  ELECT P0, URZ, PT ;  /* 0x0000000000ff782f */ /* 0x000fda0003800000 */
[----:B------:R-:W-:Y:S05]  /*2a40*/  @!P0 BRA `(.L_x_49) ;  /* 0x0000000000608947 */ /* 0x000fea0003800000 */
[----:B------:R-:W-:Y:S01]  /*2a50*/  UMOV UR5, 0x10 ;  /* 0x0000001000057882 */ /* 0x000fe20000000000 */
[----:B------:R-:W-:Y:S01]  /*2a60*/  HFMA2 R0, -RZ, RZ, 0, 5.9604644775390625e-08 ;  /* 0x00000001ff007431 */ /* 0x000fe200000001ff */
[----:B------:R-:W-:-:S03]  /*2a70*/  MOV R2, 0xffff ;  /* 0x0000ffff00027802 */ /* 0x000fc60000000f00 */
[----:B------:R-:W-:Y:S04]  /*2a80*/  DEPBAR.LE SB1, 0x36 ;  /* 0x00009d800000791a */ /* 0x000fe80000000000 */
[----:B------:R-:W1:Y:S02]  /*2a90*/  UTCATOMSWS.FIND_AND_SET.ALIGN UP0, UR5, UR5 ;  /* 0x00000005000575e3 */ /* 0x000e640008000800 */
[----:B-1----:R-:W-:Y:S01]  /*2aa0*/  MOV R3, UR5 ;  /* 0x0000000500037c02 */ /* 0x002fe20008000f00 */
[----:B------:R-:W-:Y:S06]  /*2ab0*/  BRA.U UP0, `(.L_x_50) ;  /* 0x0000000100187547 */ /* 0x000fec000b800000 */
.L_x_51:
[----:B------:R-:W-:Y:S05]  /*2ac0*/  NANOSLEEP 0x64 ;  /* 0x000000640000795d */ /* 0x000fea0003800000 */
[----:B------:R-:W-:-:S05]  /*2ad0*/  UMOV UR5, 0x10 ;  /* 0x0000001000057882 */ /* 0x000fca0000000000 */
[----:B------:R-:W-:Y:S04]  /*2ae0*/  DEPBAR.LE SB1, 0x36 ;  /* 0x00009d800000791a */ /* 0x000fe80000000000 */
[----:B------:R-:W1:Y:S02]  /*2af0*/  UTCATOMSWS.FIND_AND_SET.ALIGN UP0, UR5, UR5 ;  /* 0x00000005000575e3 */ /* 0x000e640008000800 */
[----:B-1----:R-:W-:Y:S01]  /*2b00*/  MOV R3, UR5 ;  /* 0x0000000500037c02 */ /* 0x002fe20008000f00 */
[----:B------:R-:W-:Y:S05]  /*2b10*/  BRA.U !UP0, `(.L_x_51) ;  /* 0xfffffffd08e87547 */ /* 0x000fea000b83ffff */
.L_x_50:
[-C--:B------:R-:W-:Y:S02]  /*2b20*/  SHF.L.U32 R2, R2, R3.reuse, RZ ;  /* 0x0000000302027219 */ /* 0x080fe400000006ff */
[----:B------:R-:W-:Y:S01]  /*2b30*/  SHF.L.U32 R0, R0, R3, RZ ;  /* 0x0000000300007219 */ /* 0x000fe200000006ff */
[----:B------:R-:W-:Y:S02]  /*2b40*/  IMAD.SHL.U32 R3, R3, 0x20, RZ ;  /* 0x0000002003037824 */ /* 0x000fe400078e00ff */
[----:B------:R1:W-:Y:S04]  /*2b50*/  ATOMS.OR RZ, [UR4+0x14], R2 ;  /* 0x00001402ffff798c */ /* 0x0003e8000b000004 */
[----:B------:R1:W-:Y:S04]  /*2b60*/  ATOMS.OR RZ, [UR4+0x18], R0 ;  /* 0x00001800ffff798c */ /* 0x0003e8000b000004 */
[----:B------:R1:W-:Y:S01]  /*2b70*/  STS [UR37+0x110], R3 ;  /* 0x00011003ff007988 */ /* 0x0003e20008000825 */
[----:B------:R-:W-:Y:S05]  /*2b80*/  BRA `(.L_x_49) ;  /* 0x0000000000107947 */ /* 0x000fea0003800000 */
.L_x_48:
[----:B------:R-:W-:Y:S02]  /*2b90*/  MOV R0, 0xffffffff ;  /* 0xffffffff00007802 */ /* 0x000fe40000000f00 */
[----:B------:R-:W-:-:S03]  /*2ba0*/  MOV R2, 0x2bd0 ;  /* 0x00002bd000027802 */ /* 0x000fc60000000f00 */
[----:B------:R1:W-:Y:S04]  /*2bb0*/  STS [UR37+0x110], R0 ;  /* 0x00011000ff007988 */ /* 0x0003e80008000825 */
[----:B-1-3-5:R-:W-:Y:S05]  /*2bc0*/  CALL.REL.NOINC `($__internal_1_$__cuda_sm10x_tcgen05_guardrail_trap_phase_invalid_during_alloc) ;  /* 0x0000004c00487944 */ /* 0x02afea0003c00000 */
.L_x_49:
[----:B------:R-:W-:Y:S05]  /*2bd0*/  WARPSYNC.ALL ;  /* 0x0000000000007948 */ /* 0x000fea0003800000 */
[----:B------:R-:W2:Y:S01]  /*2be0*/  S2UR UR6, SR_CgaCtaId ;  /* 0x00000000000679c3 */ /* 0x000ea20000008800 */
[----:B------:R-:W-:Y:S01]  /*2bf0*/  UMOV UR4, 0x400 ;  /* 0x0000040000047882 */ /* 0x000fe20000000000 */
[----:B------:R-:W-:-:S06]  /*2c00*/  NOP ;  /* 0x0000000000007918 */ /* 0x000fcc0000000000 */
[----:B------:R-:W-:Y:S06]  /*2c10*/  BAR.ARV 0x6, 0xa0 ;  /* 0x0182800000007b1d */ /* 0x000fec0000002000 */
[----:B------:R-:W4:Y:S01]  /*2c20*/  LDCU UR7, c[0x0][0x38c] ;  /* 0x00007180ff0777ac */ /* 0x000f220008000800 */
[----:B------:R-:W-:Y:S01]  /*2c30*/  IMAD.MOV.U32 R11, RZ, RZ, 0x1 ;  /* 0x00000001ff0b7424 */ /* 0x000fe200078e00ff */
[----:B------:R-:W-:Y:S01]  /*2c40*/  CS2R R8, SRZ ;  /* 0x0000000000087805 */ /* 0x000fe2000001ff00 */
[----:B------:R-:W-:Y:S01]  /*2c50*/  IMAD.MOV.U32 R10, RZ, RZ, RZ ;  /* 0x000000ffff0a7224 */ /* 0x000fe200078e00ff */
[----:B------:R-:W-:Y:S01]  /*2c60*/  UMOV UR18, URZ ;  /* 0x000000ff00127c82 */ /* 0x000fe20008000000 */
[----:B------:R-:W-:Y:S01]  /*2c70*/  UMOV UR17, URZ ;  /* 0x000000ff00117c82 */ /* 0x000fe20008000000 */
[----:B------:R-:W-:Y:S01]  /*2c80*/  UMOV UR20, 0x0 ;  /* 0x0000000000147882 */ /* 0x000fe20000000000 */
[----:B------:R-:W-:Y:S01]  /*2c90*/  UMOV UR21, 0x4200010 ;  /* 0x0420001000157882 */ /* 0x000fe20000000000 */
[----:B--2---:R-:W-:Y:S01]  /*2ca0*/  ULEA UR6, UR6, UR4, 0x18 ;  /* 0x0000000406067291 */ /* 0x004fe2000f8ec0ff */
[----:B------:R-:W2:Y:S03]  /*2cb0*/  LDCU UR4, c[0x0][0x38c] ;  /* 0x00007180ff0477ac */ /* 0x000ea60008000800 */
[----:B------:R-:W-:-:S02]  /*2cc0*/  UIADD3 UR11, UPT, UPT, UR6, 0x4400, URZ ;  /* 0x00004400060b7890 */ /* 0x000fc4000fffe0ff */
[----:B----4-:R-:W-:-:S03]  /*2cd0*/  UIADD3 UR7, UPT, UPT, UR7, 0x1f, URZ ;  /* 0x0000001f07077890 */ /* 0x010fc6000fffe0ff */
[----:B-1----:R-:W1:Y:S01]  /*2ce0*/  LDS R0, [UR6+0x110] ;  /* 0x00011006ff007984 */ /* 0x002e620008000800 */
[----:B------:R-:W-:Y:S02]  /*2cf0*/  UIADD3 UR12, UPT, UPT, UR6, 0x5c00, URZ ;  /* 0x00005c00060c7890 */ /* 0x000fe4000fffe0ff */
[----:B------:R-:W-:Y:S02]  /*2d00*/  USHF.R.S32.HI UR5, URZ, 0x1f, UR7 ;  /* 0x0000001fff057899 */ /* 0x000fe40008011407 */
[----:B------:R-:W-:Y:S02]  /*2d10*/  USHF.R.U32.HI UR11, URZ, 0x4, UR11 ;  /* 0x00000004ff0b7899 */ /* 0x000fe4000801160b */
[----:B------:R-:W-:Y:S02]  /*2d20*/  ULEA.HI UR5, UR5, UR7, URZ, 0x5 ;  /* 0x0000000705057291 */ /* 0x000fe4000f8f28ff */
[----:B------:R-:W-:Y:S02]  /*2d30*/  USHF.R.U32.HI UR12, URZ, 0x4, UR12 ;  /* 0x00000004ff0c7899 */ /* 0x000fe4000801160c */
[----:B------:R-:W-:-:S02]  /*2d40*/  USHF.R.S32.HI UR5, URZ, 0x5, UR5 ;  /* 0x00000005ff057899 */ /* 0x000fc40008011405 */
[----:B------:R-:W-:Y:S02]  /*2d50*/  ULOP3.LUT UR11, UR11, 0x3fff, URZ, 0xc0, !UPT ;  /* 0x00003fff0b0b7892 */ /* 0x000fe4000f8ec0ff */
[----:B------:R-:W-:Y:S02]  /*2d60*/  UISETP.LT.AND UP0, UPT, UR5, 0x1, UPT ;  /* 0x000000010500788c */ /* 0x000fe4000bf01270 */
[----:B------:R-:W-:Y:S02]  /*2d70*/  ULOP3.LUT UR12, UR12, 0x3fff, URZ, 0xc0, !UPT ;  /* 0x00003fff0c0c7892 */ /* 0x000fe4000f8ec0ff */
[----:B------:R-:W-:Y:S02]  /*2d80*/  USEL UR10, UR5, 0x1, !UP0 ;  /* 0x00000001050a7887 */ /* 0x000fe4000c000000 */
[----:B------:R-:W-:Y:S02]  /*2d90*/  ULOP3.LUT UR11, UR11, 0x10000, URZ, 0xfc, !UPT ;  /* 0x000100000b0b7892 */ /* 0x000fe4000f8efcff */
[----:B------:R-:W-:-:S02]  /*2da0*/  ULOP3.LUT UR12, UR12, 0x10000, URZ, 0xfc, !UPT ;  /* 0x000100000c0c7892 */ /* 0x000fc4000f8efcff */
[----:B------:R-:W-:Y:S02]  /*2db0*/  UIADD3 UR10, UPT, UPT, -UR10, URZ, URZ ;  /* 0x000000ff0a0a7290 */ /* 0x000fe4000fffe1ff */
[----:B--2---:R-:W-:Y:S01]  /*2dc0*/  UISETP.GE.AND UP3, UPT, UR4, 0x1, UPT ;  /* 0x000000010400788c */ /* 0x004fe2000bf66270 */
[----:B-1----:R-:W-:-:S15]  /*2dd0*/  R2UR UR19, R0 ;  /* 0x00000000001372ca */ /* 0x002fde00000e0000 */
.L_x_58:
[----:B------:R-:W-:Y:S02]  /*2de0*/  LEA R0, R10, UR6, 0x3 ;  /* 0x000000060a007c11 */ /* 0x000fe4000f8e18ff */
[----:B------:R-:W-:Y:S02]  /*2df0*/  SHF.L.U32 R5, R9, 0x1f, RZ ;  /* 0x0000001f09057819 */ /* 0x000fe400000006ff */
[----:B------:R-:W-:Y:S01]  /*2e00*/  PLOP3.LUT P0, PT, PT, PT, UP3, 0x80, 0x8 ;  /* 0x000000000008781c */ /* 0x000fe20003f0f038 */
[----:B------:R-:W-:Y:S01]  /*2e10*/  VIADD R3, R0, 0x70 ;  /* 0x0000007000037836 */ /* 0x000fe20000000000 */
[----:B-1----:R-:W1:Y:S02]  /*2e20*/  SYNCS.PHASECHK.TRANS64.TRYWAIT P1, [R0+URZ+0x60], R5 ;  /* 0x00006005000075a7 */ /* 0x002e6400080211ff */
[----:B-1--4-:R-:W-:Y:S09]  /*2e30*/  @!P1 BRA `(.L_x_52) ;  /* 0x0000004400389947 */ /* 0x012ff20003800000 */
.L_x_117:
[----:B------:R-:W-:Y:S01]  /*2e40*/  LEA R4, R10, UR6, 0x4 ;  /* 0x000000060a047c11 */ /* 0x000fe2000f8e20ff */
[----:B------:R-:W-:Y:S01]  /*2e50*/  @UP3 ULEA UR4, UR17, UR6, 0x3 ;  /* 0x0000000611043291 */ /* 0x000fe2000f8e18ff */
[----:B------:R-:W-:Y:S01]  /*2e60*/  PLOP3.LUT P2, PT, PT, PT, PT, 0x80, 0x8 ;  /* 0x000000000008781c */ /* 0x000fe20003f4f070 */
[----:B------:R-:W-:Y:S01]  /*2e70*/  ULEA UR9, UR18, UR6, 0x3 ;  /* 0x0000000612097291 */ /* 0x000fe2000f8e18ff */
[----:B------:R-:W-:Y:S02]  /*2e80*/  PRMT R3, RZ, 0x654, R3 ;  /* 0x00000654ff037816 */ /* 0x000fe40000000003 */
[----:B-1----:R-:W1:Y:S01]  /*2e90*/  LDS.128 R4, [R4+0xf0] ;  /* 0x0000f00004047984 */ /* 0x002e620000000c00 */
[----:B------:R-:W-:Y:S02]  /*2ea0*/  @P0 SHF.L.U32 R2, R8, 0x1f, RZ ;  /* 0x0000001f08020819 */ /* 0x000fe400000006ff */
[----:B------:R-:W-:Y:S01]  /*2eb0*/  SHF.L.U32 R0, R11, 0x1f, RZ ;  /* 0x0000001f0b007819 */ /* 0x000fe200000006ff */
[----:B------:R-:W-:Y:S01]  /*2ec0*/  @!PT LDS RZ, [RZ] ;  /* 0x00000000fffff984 */ /* 0x000fe20000000800 */
[----:B------:R-:W-:Y:S01]  /*2ed0*/  @!PT LDS RZ, [RZ] ;  /* 0x00000000fffff984 */ /* 0x000fe20000000800 */
[----:B------:R-:W-:Y:S01]  /*2ee0*/  @!PT LDS RZ, [RZ] ;  /* 0x00000000fffff984 */ /* 0x000fe20000000800 */
[----:B------:R-:W-:Y:S01]  /*2ef0*/  @!PT LDS RZ, [RZ] ;  /* 0x00000000fffff984 */ /* 0x000fe20000000800 */
[----:B------:R2:W-:Y:S06]  /*2f00*/  MEMBAR.ALL.CTA ;  /* 0x0000000000007992 */ /* 0x0005ec0000008000 */
[----:B--2---:R-:W2:Y:S02]  /*2f10*/  FENCE.VIEW.ASYNC.S ;  /* 0x00000000000073c6 */ /* 0x004ea40000000000 */
[----:B--2---:R2:W-:Y:S01]  /*2f20*/  SYNCS.ARRIVE.TRANS64.RED.A1T0 RZ, [R3+URZ], RZ ;  /* 0x000000ff03ff79a7 */ /* 0x0045e200081004ff */
[----:B------:R2:W4:Y:S01]  /*2f30*/  @P0 SYNCS.PHASECHK.TRANS64.TRYWAIT P2, [UR4], R2 ;  /* 0x00000002ff0005a7 */ /* 0x0005220008041104 */
[----:B-1----:R-:W-:Y:S01]  /*2f40*/  LOP3.LUT P1, RZ, R6, 0x1, RZ, 0xc0, !PT ;  /* 0x0000000106ff7812 */ /* 0x002fe2000782c0ff */
[----:B------:R-:W1:Y:S02]  /*2f50*/  SYNCS.PHASECHK.TRANS64.TRYWAIT P0, [UR9+0xa0], R0 ;  /* 0x0000a000ff0075a7 */ /* 0x000e640008001109 */
[----:B-12-4-:R-:W-:Y:S10]  /*2f60*/  @!P0 BRA `(.L_x_53) ;  /* 0x0000004400008947 */ /* 0x016ff40003800000 */
.L_x_119:
[----:B------:R-:W-:Y:S01]  /*2f70*/  IADD3 R10, PT, PT, R10, 0x1, RZ ;  /* 0x000000010a0a7810 */ /* 0x000fe20007ffe0ff */
[----:B------:R-:W-:Y:S06]  /*2f80*/  BRA.U !UP3, `(.L_x_54) ;  /* 0x000000010ba07547 */ /* 0x000fec000b800000 */
[----:B------:R-:W-:Y:S02]  /*2f90*/  ULEA.HI UR8, UR18, UR18, URZ, 0x1 ;  /* 0x0000001212087291 */ /* 0x000fe4000f8f08ff */
[----:B------:R-:W-:Y:S02]  /*2fa0*/  UPLOP3.LUT UP4, UPT, UPT, UPT, UPT, 0x40, 0x4 ;  /* 0x000000000004789c */ /* 0x000fe40003f8e870 */
[----:B------:R-:W-:Y:S02]  /*2fb0*/  USHF.L.U32 UR4, UR8, 0x6, URZ ;  /* 0x0000000608047899 */ /* 0x000fe400080006ff */
[----:B------:R-:W-:Y:S02]  /*2fc0*/  ULOP3.LUT UR8, UR8, 0xffe, URZ, 0xc0, !UPT ;  /* 0x00000ffe08087892 */ /* 0x000fe4000f8ec0ff */
[----:B------:R-:W-:Y:S02]  /*2fd0*/  ULOP3.LUT UR4, UR4, 0xffffff80, URZ, 0xc0, !UPT ;  /* 0xffffff8004047892 */ /* 0x000fe4000f8ec0ff */
[----:B------:R-:W-:-:S02]  /*2fe0*/  UIADD3 UR8, UPT, UPT, -UR8, UR18, URZ ;  /* 0x0000001208087290 */ /* 0x000fc4000fffe1ff */
[----:B------:R-:W-:Y:S01]  /*2ff0*/  UIADD3 UR4, UPT, UPT, UR19, UR4, URZ ;  /* 0x0000000413047290 */ /* 0x000fe2000fffe0ff */
[----:B------:R-:W-:Y:S01]  /*3000*/  UMOV UR16, UR10 ;  /* 0x0000000a00107c82 */ /* 0x000fe20008000000 */
[----:B------:R-:W-:Y:S02]  /*3010*/  UMOV UR15, UR5 ;  /* 0x00000005000f7c82 */ /* 0x000fe40008000000 */
[----:B------:R-:W-:Y:S01]  /*3020*/  ULEA UR8, UR8, UR4, 0x14 ;  /* 0x0000000408087291 */ /* 0x000fe2000f8ea0ff */
[----:B------:R-:W-:-:S11]  /*3030*/  UMOV UR14, UR17 ;  /* 0x00000011000e7c82 */ /* 0x000fd60008000000 */
.L_x_57:
[----:B------:R-:W-:Y:S02]  /*3040*/  UIADD3 UR16, UPT, UPT, UR16, 0x1, URZ ;  /* 0x0000000110107890 */ /* 0x000fe4000fffe0ff */
[----:B--2---:R-:W-:Y:S02]  /*3050*/  ULEA UR7, UR14, UR6, 0x3 ;  /* 0x000000060e077291 */ /* 0x004fe4000f8e18ff */
[----:B------:R-:W-:Y:S01]  /*3060*/  UISETP.NE.AND UP0, UPT, UR16, URZ, UPT ;  /* 0x000000ff1000728c */ /* 0x000fe2000bf05270 */
[----:B----4-:R-:W-:Y:S10]  /*3070*/  @P2 BRA `(.L_x_55) ;  /* 0x00000000000c2947 */ /* 0x010ff40003800000 */
[----:B-1----:R-:W-:Y:S04]  /*3080*/  SHF.L.U32 R3, R8, 0x1f, RZ ;  /* 0x0000001f08037819 */ /* 0x002fe800000006ff */
[----:B------:R-:W1:Y:S02]  /*3090*/  SYNCS.PHASECHK.TRANS64.TRYWAIT P0, [UR7], R3 ;  /* 0x00000003ff0075a7 */ /* 0x000e640008001107 */
[----:B-1----:R-:W-:Y:S05]  /*30a0*/  @!P0 BRA `(.L_x_56) ;  /* 0x0000004000c88947 */ /* 0x002fea0003800000 */
.L_x_55:
[----:B------:R-:W-:Y:S01]  /*30b0*/  UISETP.NE.AND UP1, UPT, UR15, 0x1, UPT ;  /* 0x000000010f00788c */ /* 0x000fe2000bf25270 */
[----:B------:R-:W-:Y:S01]  /*30c0*/  PLOP3.LUT P2, PT, PT, PT, PT, 0x80, 0x8 ;  /* 0x000000000008781c */ /* 0x000fe20003f4f070 */
[----:B------:R-:W-:Y:S02]  /*30d0*/  UIADD3 UR17, UPT, UPT, UR14, 0x1, URZ ;  /* 0x000000010e117890 */ /* 0x000fe4000fffe0ff */
[----:B------:R-:W-:Y:S02]  /*30e0*/  ULEA UR22, UR14, UR12, 0x8 ;  /* 0x0000000c0e167291 */ /* 0x000fe4000f8e40ff */
[----:B------:R-:W-:Y:S01]  /*30f0*/  UISETP.NE.AND UP2, UPT, UR17, 0x3, UPT ;  /* 0x000000031100788c */ /* 0x000fe2000bf45270 */
[----:B------:R-:W-:Y:S01]  /*3100*/  PLOP3.LUT P0, PT, PT, PT, UP1, 0x80, 0x8 ;  /* 0x000000000008781c */ /* 0x000fe20003f0f018 */
[----:B------:R-:W-:Y:S02]  /*3110*/  ULEA UR24, UR14, UR11, 0x7 ;  /* 0x0000000b0e187291 */ /* 0x000fe4000f8e38ff */
[----:B------:R-:W-:Y:S02]  /*3120*/  USEL UR13, URZ, 0x1, UP2 ;  /* 0x00000001ff0d7887 */ /* 0x000fe40009000000 */
[----:B------:R-:W-:Y:S02]  /*3130*/  USEL UR17, UR17, URZ, UP2 ;  /* 0x000000ff11117287 */ /* 0x000fe40009000000 */
[----:B------:R-:W-:Y:S02]  /*3140*/  UIADD3 UR7, UPT, UPT, UR7, 0x18, URZ ;  /* 0x0000001807077890 */ /* 0x000fe4000fffe0ff */
[----:B------:R-:W-:Y:S01]  /*3150*/  @UP1 ULEA UR4, UR17, UR6, 0x3 ;  /* 0x0000000611041291 */ /* 0x000fe2000f8e18ff */
[----:B------:R-:W-:Y:S01]  /*3160*/  LOP3.LUT R8, R8, UR13, RZ, 0x3c, !PT ;  /* 0x0000000d08087c12 */ /* 0x000fe2000f8e3cff */
[----:B------:R-:W-:Y:S01]  /*3170*/  UMOV UR23, 0xc0004010 ;  /* 0xc000401000177882 */ /* 0x000fe20000000000 */
[----:B------:R-:W-:Y:S01]  /*3180*/  UMOV UR25, 0xc0004010 ;  /* 0xc000401000197882 */ /* 0x000fe20000000000 */
[----:B------:R-:W-:Y:S01]  /*3190*/  UIADD3 UR15, UPT, UPT, UR15, -0x1, URZ ;  /* 0xffffffff0f0f7890 */ /* 0x000fe2000fffe0ff */
[----:B-1----:R-:W-:Y:S01]  /*31a0*/  @P0 SHF.L.U32 R0, R8, 0x1f, RZ ;  /* 0x0000001f08000819 */ /* 0x002fe200000006ff */
[----:B------:R-:W-:Y:S03]  /*31b0*/  UMOV UR14, UR17 ;  /* 0x00000011000e7c82 */ /* 0x000fe60008000000 */
[----:B------:R2:W4:Y:S01]  /*31c0*/  @P0 SYNCS.PHASECHK.TRANS64.TRYWAIT P2, [UR4], R0 ;  /* 0x00000000ff0005a7 */ /* 0x0005220008041104 */
[----:B------:R2:W-:Y:S01]  /*31d0*/  UTCQMMA gdesc[UR24], gdesc[UR22], tmem[UR8], tmem[UR20], idesc[UR21], UP4 ;  /* 0x00ff1416180075ea */ /* 0x0005e2000a000308 */
[----:B------:R-:W-:Y:S01]  /*31e0*/  UPLOP3.LUT UP4, UPT, UPT, UPT, UPT, 0x80, 0x8 ;  /* 0x000000000008789c */ /* 0x000fe20003f8f070 */
[----:B------:R2:W-:Y:S01]  /*31f0*/  UTCBAR [UR7], URZ ;  /* 0x000000ff070073e9 */ /* 0x0005e200080000ff */
[----:B------:R-:W-:Y:S09]  /*3200*/  BRA.U UP0, `(.L_x_57) ;  /* 0xfffffffd008c7547 */ /* 0x000ff2000b83ffff */
.L_x_54:
[----:B------:R-:W-:Y:S01]  /*3210*/  UIADD3 UR18, UPT, UPT, UR18, 0x1, URZ ;  /* 0x0000000112127890 */ /* 0x000fe2000fffe0ff */
[C---:B------:R-:W-:Y:S01]  /*3220*/  ISETP.NE.AND P0, PT, R10.reuse, 0x2, PT ;  /* 0x000000020a00780c */ /* 0x040fe20003f05270 */
[----:B------:R-:W-:Y:S02]  /*3230*/  UIADD3 UR9, UPT, UPT, UR9, 0x80, URZ ;  /* 0x0000008009097890 */ /* 0x000fe4000fffe0ff */
[----:B------:R-:W-:Y:S01]  /*3240*/  UISETP.NE.AND UP0, UPT, UR18, 0x4, UPT ;  /* 0x000000041200788c */ /* 0x000fe2000bf05270 */
[----:B-12---:R-:W-:Y:S02]  /*3250*/  SEL R0, RZ, 0x1, P0 ;  /* 0x00000001ff007807 */ /* 0x006fe40000000000 */
[----:B------:R-:W-:Y:S01]  /*3260*/  SEL R10, R10, RZ, P0 ;  /* 0x000000ff0a0a7207 */ /* 0x000fe20000000000 */
[----:B------:R-:W-:Y:S01]  /*3270*/  USEL UR4, URZ, 0x1, UP0 ;  /* 0x00000001ff047887 */ /* 0x000fe20008000000 */
[----:B------:R-:W-:Y:S01]  /*3280*/  LOP3.LUT R9, R9, R0, RZ, 0x3c, !PT ;  /* 0x0000000009097212 */ /* 0x000fe200078e3cff */
[----:B------:R-:W-:Y:S01]  /*3290*/  USEL UR18, UR18, URZ, UP0 ;  /* 0x000000ff12127287 */ /* 0x000fe20008000000 */
[----:B------:R1:W-:Y:S03]  /*32a0*/  UTCBAR [UR9], URZ ;  /* 0x000000ff090073e9 */ /* 0x0003e600080000ff */
[----:B------:R-:W-:Y:S01]  /*32b0*/  LOP3.LUT R11, R11, UR4, RZ, 0x3c, !PT ;  /* 0x000000040b0b7c12 */ /* 0x000fe2000f8e3cff */
[----:B------:R-:W-:Y:S07]  /*32c0*/  @P1 BRA `(.L_x_58) ;  /* 0xfffffff800c41947 */ /* 0x000fee000383ffff */
[----:B------:R-:W2:Y:S01]  /*32d0*/  S2UR UR4, SR_CgaCtaId ;  /* 0x00000000000479c3 */ /* 0x000ea20000008800 */
[----:B------:R-:W-:Y:S01]  /*32e0*/  ELECT P0, URZ, PT ;  /* 0x0000000000ff782f */ /* 0x000fe20003800000 */
[----:B------:R-:W-:Y:S01]  /*32f0*/  IMAD.MOV.U32 R0, RZ, RZ, 0x1 ;  /* 0x00000001ff007424 */ /* 0x000fe200078e00ff */
[----:B------:R-:W-:Y:S01]  /*3300*/  UIADD3 UR6, UPT, UPT, UR6, 0xa0, URZ ;  /* 0x000000a006067890 */ /* 0x000fe2000fffe0ff */
[----:B------:R-:W-:Y:S01]  /*3310*/  SHF.L.U32 R3, R11, 0x1f, RZ ;  /* 0x0000001f0b037819 */ /* 0x000fe200000006ff */
[----:B------:R-:W-:-:S03]  /*3320*/  UMOV UR5, 0x40 ;  /* 0x0000004000057882 */ /* 0x000fc60000000000 */
[----:B------:R-:W-:Y:S01]  /*3330*/  UVIRTCOUNT.DEALLOC.SMPOOL 0x80 ;  /* 0x000000800000784c */ /* 0x000fe20000000000 */
[----:B--2---:R-:W-:Y:S02]  /*3340*/  ULEA UR4, UR4, UR5, 0x18 ;  /* 0x0000000504047291 */ /* 0x004fe4000f8ec0ff */
[----:B------:R-:W-:-:S07]  /*3350*/  ULEA UR5, UR18, UR6, 0x3 ;  /* 0x0000000612057291 */ /* 0x000fce000f8e18ff */
[----:B------:R2:W-:Y:S02]  /*3360*/  @P0 STS.U8 [UR4+0x1c], R0 ;  /* 0x00001c00ff000988 */ /* 0x0005e40008000004 */
[----:B------:R-:W3:Y:S02]  /*3370*/  SYNCS.PHASECHK.TRANS64.TRYWAIT P0, [UR5], R3 ;  /* 0x00000003ff0075a7 */ /* 0x000ee40008001105 */
[----:B--23--:R-:W-:Y:S05]  /*3380*/  @!P0 BRA `(.L_x_59) ;  /* 0x0000004000288947 */ /* 0x00cfea0003800000 */
.L_x_122:
[----:B------:R-:W-:-:S04]  /*3390*/  UIADD3 UR7, UPT, UPT, UR18, 0x1, URZ ;  /* 0x0000000112077890 */ /* 0x000fc8000fffe0ff */
[----:B------:R-:W-:-:S04]  /*33a0*/  UISETP.NE.AND UP0, UPT, UR7, 0x4, UPT ;  /* 0x000000040700788c */ /* 0x000fc8000bf05270 */
[----:B------:R-:W-:Y:S02]  /*33b0*/  USEL UR8, URZ, 0x1, UP0 ;  /* 0x00000001ff087887 */ /* 0x000fe40008000000 */
[----:B------:R-:W-:-:S04]  /*33c0*/  USEL UR7, UR7, URZ, UP0 ;  /* 0x000000ff07077287 */ /* 0x000fc80008000000 */
[----:B------:R-:W-:Y:S01]  /*33d0*/  ULEA UR5, UR7, UR6, 0x3 ;  /* 0x0000000607057291 */ /* 0x000fe2000f8e18ff */
[----:B------:R-:W-:-:S04]  /*33e0*/  LOP3.LUT R2, R11, UR8, RZ, 0x3c, !PT ;  /* 0x000000080b027c12 */ /* 0x000fc8000f8e3cff */
[----:B--2---:R-:W-:-:S04]  /*33f0*/  SHF.L.U32 R3, R2, 0x1f, RZ ;  /* 0x0000001f02037819 */ /* 0x004fc800000006ff */
[----:B------:R-:W2:Y:S02]  /*3400*/  SYNCS.PHASECHK.TRANS64.TRYWAIT P0, [UR5], R3 ;  /* 0x00000003ff0075a7 */ /* 0x000ea40008001105 */
[----:B--2---:R-:W-:Y:S05]  /*3410*/  @!P0 BRA `(.L_x_60) ;  /* 0x00000040001c8947 */ /* 0x004fea0003800000 */
.L_x_124:
        /* <DEDUP_REMOVED lines=9> */
.L_x_126:
[----:B------:R-:W-:-:S04]  /*34b0*/  UIADD3 UR7, UPT, UPT, UR7, 0x1, URZ ;  /* 0x0000000107077890 */ /* 0x000fc8000fffe0ff */
[----:B------:R-:W-:-:S04]  /*34c0*/  UISETP.NE.AND UP0, UPT, UR7, 0x4, UPT ;  /* 0x000000040700788c */ /* 0x000fc8000bf05270 */
[----:B------:R-:W-:Y:S02]  /*34d0*/  USEL UR5, URZ, 0x1, UP0 ;  /* 0x00000001ff057887 */ /* 0x000fe40008000000 */
[----:B------:R-:W-:-:S04]  /*34e0*/  USEL UR7, UR7, URZ, UP0 ;  /* 0x000000ff07077287 */ /* 0x000fc80008000000 */
[----:B------:R-:W-:Y:S01]  /*34f0*/  ULEA UR7, UR7, UR6, 0x3 ;  /* 0x0000000607077291 */ /* 0x000fe2000f8e18ff */
[----:B--2---:R-:W-:-:S04]  /*3500*/  LOP3.LUT R3, R2, UR5, RZ, 0x3c, !PT ;  /* 0x0000000502037c12 */ /* 0x004fc8000f8e3cff */
[----:B------:R-:W-:-:S04]  /*3510*/  SHF.L.U32 R3, R3, 0x1f, RZ ;  /* 0x0000001f03037819 */ /* 0x000fc800000006ff */
[----:B------:R-:W2:Y:S02]  /*3520*/  SYNCS.PHASECHK.TRANS64.TRYWAIT P0, [UR7], R3 ;  /* 0x00000003ff0075a7 */ /* 0x000ea40008001107 */
[----:B--2---:R-:W-:Y:S05]  /*3530*/  @!P0 BRA `(.L_x_62) ;  /* 0x0000004000048947 */ /* 0x004fea0003800000 */
.L_x_128:
[----:B------:R-:W-:Y:S01]  /*3540*/  NOP ;  /* 0x0000000000007918 */ /* 0x000fe20000000000 */
[----:B--2---:R-:W2:Y:S01]  /*3550*/  LDS R0, [UR4+0x14] ;  /* 0x00001404ff007984 */ /* 0x004ea20008000800 */
[----:B------:R-:W-:Y:S01]  /*3560*/  ULOP3.LUT UR6, UR19, 0xffff, URZ, 0xc0, !UPT ;  /* 0x0000ffff13067892 */ /* 0x000fe2000f8ec0ff */
[----:B------:R-:W-:Y:S01]  /*3570*/  UMOV UR8, 0xffff ;  /* 0x0000ffff00087882 */ /* 0x000fe20000000000 */
[----:B------:R-:W-:Y:S02]  /*3580*/  UMOV UR5, 0x1 ;  /* 0x0000000100057882 */ /* 0x000fe40000000000 */
[----:B------:R-:W-:-:S04]  /*3590*/  USHF.R.U32.HI UR6, URZ, 0x5, UR6 ;  /* 0x00000005ff067899 */ /* 0x000fc80008011606 */
[----:B------:R-:W-:Y:S02]  /*35a0*/  USHF.L.U32 UR8, UR8, UR6, URZ ;  /* 0x0000000608087299 */ /* 0x000fe400080006ff */
[----:B------:R-:W-:-:S04]  /*35b0*/  USHF.L.U32 UR5, UR5, UR6, URZ ;  /* 0x0000000605057299 */ /* 0x000fc800080006ff */
[----:B--2---:R-:W-:-:S04]  /*35c0*/  LOP3.LUT R0, R0, UR8, RZ, 0xc0, !PT ;  /* 0x0000000800007c12 */ /* 0x004fc8000f8ec0ff */
[----:B------:R-:W-:-:S13]  /*35d0*/  ISETP.NE.AND P0, PT, R0, UR8, PT ;  /* 0x0000000800007c0c */ /* 0x000fda000bf05270 */
[----:B------:R-:W-:Y:S05]  /*35e0*/  @P0 BRA `(.L_x_63) ;  /* 0x0000000000580947 */ /* 0x000fea0003800000 */
[----:B------:R-:W2:Y:S02]  /*35f0*/  LDS R0, [UR4+0x18] ;  /* 0x00001804ff007984 */ /* 0x000ea40008000800 */
[----:B--2---:R-:W-:-:S04]  /*3600*/  LOP3.LUT R0, R0, UR5, RZ, 0xc0, !PT ;  /* 0x0000000500007c12 */ /* 0x004fc8000f8ec0ff */
[----:B------:R-:W-:-:S13]  /*3610*/  ISETP.NE.AND P0, PT, R0, UR5, PT ;  /* 0x0000000500007c0c */ /* 0x000fda000bf05270 */
[----:B------:R-:W-:Y:S05]  /*3620*/  @P0 BRA `(.L_x_64) ;  /* 0x00000000003c0947 */ /* 0x000fea0003800000 */
[----:B------:R-:W2:Y:S01]  /*3630*/  S2R R2, SR_LANEID ;  /* 0x0000000000027919 */ /* 0x000ea20000000000 */
[----:B------:R-:W-:Y:S01]  /*3640*/  ULOP3.LUT UR8, URZ, UR8, URZ, 0x33, !UPT ;  /* 0x00000008ff087292 */ /* 0x000fe2000f8e33ff */
[----:B------:R-:W-:Y:S01]  /*3650*/  LOP3.LUT R4, RZ, UR5, RZ, 0x33, !PT ;  /* 0x00000005ff047c12 */ /* 0x000fe2000f8e33ff */
[----:B------:R-:W-:Y:S02]  /*3660*/  VOTEU.ANY UR7, UPT, PT ;  /* 0x0000000000077886 */ /* 0x000fe400038e0100 */
[----:B------:R-:W-:Y:S01]  /*3670*/  UFLO.U32 UR7, UR7 ;  /* 0x00000007000772bd */ /* 0x000fe200080e0000 */
[----:B------:R-:W3:Y:S01]  /*3680*/  REDUX UR5, R4 ;  /* 0x00000000040573c4 */ /* 0x000ee20000000000 */
[----:B------:R-:W-:-:S06]  /*3690*/  IMAD.U32 R0, RZ, RZ, UR8 ;  /* 0x00000008ff007e24 */ /* 0x000fcc000f8e00ff */
[----:B------:R1:W-:Y:S01]  /*36a0*/  UTCATOMSWS.AND URZ, UR8 ;  /* 0x0000000800ff79e3 */ /* 0x0003e20008000000 */
[----:B------:R-:W4:Y:S01]  /*36b0*/  REDUX UR6, R0 ;  /* 0x00000000000673c4 */ /* 0x000f220000000000 */
[----:B--2---:R-:W-:Y:S01]  /*36c0*/  ISETP.EQ.U32.AND P0, PT, R2, UR7, PT ;  /* 0x0000000702007c0c */ /* 0x004fe2000bf02070 */
[----:B---3--:R-:W-:Y:S01]  /*36d0*/  IMAD.U32 R2, RZ, RZ, UR5 ;  /* 0x00000005ff027e24 */ /* 0x008fe2000f8e00ff */
[----:B----4-:R-:W-:-:S11]  /*36e0*/  MOV R3, UR6 ;  /* 0x0000000600037c02 */ /* 0x010fd60008000f00 */
[----:B------:R1:W-:Y:S04]  /*36f0*/  @P0 ATOMS.AND RZ, [UR4+0x14], R3 ;  /* 0x00001403ffff098c */ /* 0x0003e8000a800004 */
[----:B------:R1:W-:Y:S01]  /*3700*/  @P0 ATOMS.AND RZ, [UR4+0x18], R2 ;  /* 0x00001802ffff098c */ /* 0x0003e2000a800004 */
[----:B------:R-:W-:Y:S05]  /*3710*/  BRA `(.L_x_65) ;  /* 0x0000000000147947 */ /* 0x000fea0003800000 */
.L_x_64:
[----:B------:R-:W-:Y:S02]  /*3720*/  MOV R2, 0x3740 ;  /* 0x0000374000027802 */ /* 0x000fe40000000f00 */
[----:B-1--45:R-:W-:Y:S05]  /*3730*/  CALL.REL.NOINC `($__internal_0_$__cuda_sm10x_tcgen05_guardrail_trap_col_being_dealloced_not_returned_by_alloc) ;  /* 0x0000004000607944 */ /* 0x032fea0003c00000 */
[----:B------:R-:W-:Y:S05]  /*3740*/  BRA `(.L_x_65) ;  /* 0x0000000000087947 */ /* 0x000fea0003800000 */
.L_x_63:
[----:B------:R-:W-:Y:S02]  /*3750*/  MOV R2, 0x3770 ;  /* 0x0000377000027802 */ /* 0x000fe40000000f00 */
[----:B-1--45:R-:W-:Y:S05]  /*3760*/  CALL.REL.NOINC `($__internal_2_$__cuda_sm10x_tcgen05_guardrail_trap_unallocated_columns_being_dealloced) ;  /* 0x00000040006c7944 */ /* 0x032fea0003c00000 */
.L_x_65:
[----:B------:R-:W-:Y:S01]  /*3770*/  NOP ;  /* 0x0000000000007918 */ /* 0x000fe20000000000 */
[----:B-1----:R-:W-:Y:S05]  /*3780*/  EXIT ;  /* 0x000000000000794d */ /* 0x002fea0003800000 */
.L_x_47:
[----:B------:R-:W-:-:S09]  /*3790*/  UISETP.NE.OR UP2, UPT, UR8, 0x3, !UP2 ;  /* 0x000000030800788c */ /* 0x000fd2000d745670 */
[----:B------:R-:W-:Y:S05]  /*37a0*/  BRA.U UP2, `(.L_x_66) ;  /* 0x0000000d02407547 */ /* 0x000fea000b800000 */
[----:B------:R-:W1:Y:S01]  /*37b0*/  LDC R0, c[0x0][0xb30] ;  /* 0x0002cc00ff007b82 */ /* 0x000e620000000800 */
[----:B------:R-:W2:Y:S01]  /*37c0*/  LDCU.64 UR8, c[0x0][0x888] ;  /* 0x00011100ff0877ac */ /* 0x000ea20008000a00 */
[----:B------:R-:W-:Y:S02]  /*37d0*/  HFMA2 R29, -RZ, RZ, 0, 0 ;  /* 0x00000000ff1d7431 */ /* 0x000fe400000001ff */
[----:B------:R-:W-:Y:S01]  /*37e0*/  IMAD.MOV.U32 R31, RZ, RZ, 0x1 ;  /* 0x00000001ff1f7424 */ /* 0x000fe200078e00ff */
[----:B------:R-:W-:Y:S01]  /*37f0*/  MOV R23, 0x1000 ;  /* 0x0000100000177802 */ /* 0x000fe20000000f00 */
[----:B------:R-:W4:Y:S01]  /*3800*/  LDCU.64 UR4, c[0x0][0x890] ;  /* 0x00011200ff0477ac */ /* 0x000f220008000a00 */
[----:B------:R-:W-:Y:S01]  /*3810*/  IMAD.MOV.U32 R30, RZ, RZ, RZ ;  /* 0x000000ffff1e7224 */ /* 0x000fe200078e00ff */
[----:B------:R-:W3:Y:S01]  /*3820*/  LDC R19, c[0x0][0x370] ;  /* 0x0000dc00ff137b82 */ /* 0x000ee20000000800 */
[----:B------:R-:W-:Y:S01]  /*3830*/  UMOV UR7, 0x400 ;  /* 0x0000040000077882 */ /* 0x000fe20000000000 */
[----:B------:R-:W-:-:S02]  /*3840*/  UPLOP3.LUT UP1, UPT, UPT, UPT, UPT, 0x40, 0x4 ;  /* 0x000000000004789c */ /* 0x000fc40003f2e870 */
[----:B------:R-:W-:-:S04]  /*3850*/  ULEA UR7, UR37, UR7, 0x18 ;  /* 0x0000000725077291 */ /* 0x000fc8000f8ec0ff */
[----:B------:R-:W3:Y:S01]  /*3860*/  LDC R2, c[0x0][0xb0c] ;  /* 0x0002c300ff027b82 */ /* 0x000ee20000000800 */
[----:B------:R-:W-:Y:S02]  /*3870*/  UIADD3 UR13, UPT, UPT, UR7, 0x38, URZ ;  /* 0x00000038070d7890 */ /* 0x000fe4000fffe0ff */
[----:B--2---:R-:W-:Y:S02]  /*3880*/  UISETP.NE.U32.AND UP2, UPT, UR8, URZ, UPT ;  /* 0x000000ff0800728c */ /* 0x004fe4000bf45070 */
[----:B------:R-:W-:Y:S02]  /*3890*/  UIADD3 UR17, UPT, UPT, UR7, 0x30, URZ ;  /* 0x0000003007117890 */ /* 0x000fe4000fffe0ff */
[----:B----4-:R-:W-:Y:S01]  /*38a0*/  UISETP.NE.U32.AND UP3, UPT, UR4, URZ, UPT ;  /* 0x000000ff0400728c */ /* 0x010fe2000bf65070 */
[----:B------:R-:W2:Y:S01]  /*38b0*/  LDC R18, c[0x0][0xb20] ;  /* 0x0002c800ff127b82 */ /* 0x000ea20000000800 */
[----:B-1----:R-:W-:Y:S01]  /*38c0*/  ISETP.NE.AND P1, PT, R0, 0x1, PT ;  /* 0x000000010000780c */ /* 0x002fe20003f25270 */
[----:B------:R-:W-:-:S02]  /*38d0*/  UISETP.NE.AND.EX UP2, UPT, UR9, URZ, UPT, UP2 ;  /* 0x000000ff0900728c */ /* 0x000fc4000bf45320 */
[----:B------:R-:W-:Y:S02]  /*38e0*/  UPRMT UR13, UR37, 0x654, UR13 ;  /* 0x00000654250d7896 */ /* 0x000fe4000800000d */
[----:B------:R-:W-:Y:S02]  /*38f0*/  UISETP.NE.AND.EX UP3, UPT, UR5, URZ, UPT, UP3 ;  /* 0x000000ff0500728c */ /* 0x000fe4000bf65330 */
[----:B------:R-:W1:Y:S08]  /*3900*/  LDC.64 R32, c[0x0][0x348] ;  /* 0x0000d200ff207b82 */ /* 0x000e700000000a00 */
[----:B------:R-:W4:Y:S08]  /*3910*/  LDC.64 R16, c[0x0][0xb10] ;  /* 0x0002c400ff107b82 */ /* 0x000f300000000a00 */
[----:B------:R-:W1:Y:S08]  /*3920*/  LDC.64 R6, c[0x0][0xb18] ;  /* 0x0002c600ff067b82 */ /* 0x000e700000000a00 */
[----:B------:R-:W1:Y:S08]  /*3930*/  LDC.64 R4, c[0x0][0xb28] ;  /* 0x0002ca00ff047b82 */ /* 0x000e700000000a00 */
[----:B--23--:R-:W1:Y:S02]  /*3940*/  LDC R22, c[0x0][0x374] ;  /* 0x0000dd00ff167b82 */ /* 0x00ce640000000800 */
.L_x_75:
[C---:B------:R-:W-:Y:S02]  /*3950*/  LEA R0, R30.reuse, UR7, 0x3 ;  /* 0x000000071e007c11 */ /* 0x040fe4000f8e18ff */
[----:B------:R-:W-:Y:S02]  /*3960*/  SHF.L.U32 R3, R29, 0x1f, RZ ;  /* 0x0000001f1d037819 */ /* 0x000fe400000006ff */
[----:B------:R-:W-:Y:S02]  /*3970*/  LEA R24, R30, UR7, 0x4 ;  /* 0x000000071e187c11 */ /* 0x000fe4000f8e20ff */
[----:B--2---:R-:W2:Y:S02]  /*3980*/  SYNCS.PHASECHK.TRANS64.TRYWAIT P0, [R0+URZ+0x60], R3 ;  /* 0x00006003000075a7 */ /* 0x004ea400080011ff */
[----:B--2---:R-:W-:Y:S05]  /*3990*/  @!P0 BRA `(.L_x_67) ;  /* 0x0000003c00048947 */ /* 0x004fea0003800000 */
.L_x_129:
[----:B------:R-:W-:Y:S01]  /*39a0*/  ISETP.GE.AND P0, PT, R40, 0x1, PT ;  /* 0x000000012800780c */ /* 0x000fe20003f06270 */
[----:B------:R-:W3:Y:S01]  /*39b0*/  LDS.128 R24, [R24+0xf0] ;  /* 0x0000f00018187984 */ /* 0x000ee20000000c00 */
[----:B--2---:R-:W-:Y:S01]  /*39c0*/  VIADD R0, R0, 0x70 ;  /* 0x0000007000007836 */ /* 0x004fe20000000000 */
[----:B------:R-:W-:Y:S01]  /*39d0*/  @!PT LDS RZ, [RZ] ;  /* 0x00000000fffff984 */ /* 0x000fe20000000800 */
[----:B------:R-:W-:Y:S01]  /*39e0*/  @!PT LDS RZ, [RZ] ;  /* 0x00000000fffff984 */ /* 0x000fe20000000800 */
[----:B------:R-:W-:Y:S01]  /*39f0*/  @!PT LDS RZ, [RZ] ;  /* 0x00000000fffff984 */ /* 0x000fe20000000800 */
[----:B------:R-:W-:Y:S01]  /*3a00*/  @!PT LDS RZ, [RZ] ;  /* 0x00000000fffff984 */ /* 0x000fe20000000800 */
[----:B------:R2:W-:Y:S06]  /*3a10*/  MEMBAR.ALL.CTA ;  /* 0x0000000000007992 */ /* 0x0005ec0000008000 */
[----:B--2---:R-:W2:Y:S01]  /*3a20*/  FENCE.VIEW.ASYNC.S ;  /* 0x00000000000073c6 */ /* 0x004ea20000000000 */
[----:B------:R-:W-:Y:S04]  /*3a30*/  PRMT R0, RZ, 0x654, R0 ;  /* 0x00000654ff007816 */ /* 0x000fe80000000000 */
[----:B--2---:R2:W-:Y:S01]  /*3a40*/  SYNCS.ARRIVE.TRANS64.RED.A1T0 RZ, [R0+URZ], RZ ;  /* 0x000000ff00ff79a7 */ /* 0x0045e200081004ff */
[----:B---3--:R-:W-:Y:S11]  /*3a50*/  LOP3.LUT P3, RZ, R26, 0x1, RZ, 0xc0, !PT ;  /* 0x000000011aff7812 */ /* 0x008ff6000786c0ff */
[----:B------:R-:W-:Y:S02]  /*3a60*/  @!UPT UIADD3 URZ, UPT, UPT, URZ, URZ, URZ ;  /* 0x000000fffffff290 */ /* 0x000fe4000fffe0ff */
[----:B------:R-:W-:Y:S02]  /*3a70*/  @P3 MOV R13, R24 ;  /* 0x00000018000d3202 */ /* 0x000fe40000000f00 */
[----:B------:R-:W-:Y:S01]  /*3a80*/  @P3 LOP3.LUT R8, R25, 0xffff, RZ, 0xc0, !PT ;  /* 0x0000ffff19083812 */ /* 0x000fe200078ec0ff */
[----:B--2---:R-:W-:Y:S06]  /*3a90*/  @!P0 BRA `(.L_x_68) ;  /* 0x0000000000a48947 */ /* 0x004fec0003800000 */
[----:B-1----:R-:W-:Y:S01]  /*3aa0*/  IMAD.HI.U32 R35, R22, R7, RZ ;  /* 0x0000000716237227 */ /* 0x002fe200078e00ff */
[----:B------:R-:W-:Y:S02]  /*3ab0*/  ISETP.NE.AND P0, PT, R6, 0x1, PT ;  /* 0x000000010600780c */ /* 0x000fe40003f05270 */
[----:B------:R-:W-:Y:S01]  /*3ac0*/  ISETP.NE.AND P2, PT, R40, 0x1, PT ;  /* 0x000000012800780c */ /* 0x000fe20003f45270 */
[----:B----4-:R-:W-:Y:S01]  /*3ad0*/  IMAD.HI.U32 R34, R19, R16, RZ ;  /* 0x0000001013227227 */ /* 0x010fe200078e00ff */
[----:B------:R-:W-:Y:S02]  /*3ae0*/  SHF.R.U32.HI R35, RZ, R18, R35 ;  /* 0x00000012ff237219 */ /* 0x000fe40000011623 */
[----:B------:R-:W-:Y:S01]  /*3af0*/  ISETP.NE.AND P4, PT, R2, 0x1, PT ;  /* 0x000000010200780c */ /* 0x000fe20003f85270 */
[----:B------:R-:W-:Y:S01]  /*3b00*/  IMAD.HI.U32 R36, R13, R16, RZ ;  /* 0x000000100d247227 */ /* 0x000fe200078e00ff */
[----:B------:R-:W-:Y:S02]  /*3b10*/  SHF.R.U32.HI R34, RZ, R17, R34 ;  /* 0x00000011ff227219 */ /* 0x000fe40000011622 */
[----:B------:R-:W-:Y:S01]  /*3b20*/  SEL R3, R22, R35, !P0 ;  /* 0x0000002316037207 */ /* 0x000fe20004000000 */
[C---:B------:R-:W-:Y:S01]  /*3b30*/  IMAD.HI.U32 R35, R8.reuse, R7, RZ ;  /* 0x0000000708237227 */ /* 0x040fe200078e00ff */
[----:B------:R-:W-:Y:S02]  /*3b40*/  SEL R11, R19, R34, !P4 ;  /* 0x00000022130b7207 */ /* 0x000fe40006000000 */
[----:B------:R-:W-:Y:S01]  /*3b50*/  SHF.R.U32.HI R36, RZ, R17, R36 ;  /* 0x00000011ff247219 */ /* 0x000fe20000011624 */
[----:B------:R-:W-:Y:S01]  /*3b60*/  IMAD.HI.U32 R38, R3, R4, RZ ;  /* 0x0000000403267227 */ /* 0x000fe200078e00ff */
[----:B------:R-:W-:Y:S03]  /*3b70*/  SHF.R.U32.HI R35, RZ, R18, R35 ;  /* 0x00000012ff237219 */ /* 0x000fe60000011623 */
[----:B------:R-:W-:Y:S01]  /*3b80*/  IMAD.HI.U32 R34, R11, R4, RZ ;  /* 0x000000040b227227 */ /* 0x000fe200078e00ff */
[----:B------:R-:W-:Y:S02]  /*3b90*/  @P2 SHF.R.U32.HI R3, RZ, R5, R38 ;  /* 0x00000005ff032219 */ /* 0x000fe40000011626 */
[----:B------:R-:W-:Y:S02]  /*3ba0*/  SEL R9, R8, R35, !P0 ;  /* 0x0000002308097207 */ /* 0x000fe40004000000 */
[----:B------:R-:W-:Y:S01]  /*3bb0*/  @P2 SHF.R.U32.HI R11, RZ, R5, R34 ;  /* 0x00000005ff0b2219 */ /* 0x000fe20000011622 */
[C---:B------:R-:W-:Y:S01]  /*3bc0*/  IMAD R10, R40.reuse, R3, RZ ;  /* 0x00000003280a7224 */ /* 0x040fe200078e02ff */
[----:B------:R-:W-:Y:S01]  /*3bd0*/  SEL R3, R13, R36, !P4 ;  /* 0x000000240d037207 */ /* 0x000fe20006000000 */
[C---:B------:R-:W-:Y:S03]  /*3be0*/  IMAD.HI.U32 R14, R9.reuse, R4, RZ ;  /* 0x00000004090e7227 */ /* 0x040fe600078e00ff */
[----:B------:R-:W-:Y:S01]  /*3bf0*/  ISETP.GE.AND P0, PT, R9, R10, PT ;  /* 0x0000000a0900720c */ /* 0x000fe20003f06270 */
[C---:B------:R-:W-:Y:S01]  /*3c00*/  IMAD R12, R40.reuse, R11, RZ ;  /* 0x0000000b280c7224 */ /* 0x040fe200078e02ff */
[-C--:B------:R-:W-:Y:S04]  /*3c10*/  SHF.R.U32.HI R14, RZ, R5.reuse, R14 ;  /* 0x00000005ff0e7219 */ /* 0x080fe8000001160e */
[----:B------:R-:W-:Y:S02]  /*3c20*/  ISETP.GE.OR P0, PT, R3, R12, P0 ;  /* 0x0000000c0300720c */ /* 0x000fe40000706670 */
[----:B------:R-:W-:Y:S05]  /*3c30*/  SEL R15, R9, R14, !P2 ;  /* 0x0000000e090f7207 */ /* 0x000fea0005000000 */
[----:B------:R-:W-:Y:S04]  /*3c40*/  IMAD.MOV R14, RZ, RZ, -R15 ;  /* 0x000000ffff0e7224 */ /* 0x000fe800078e0a0f */
[----:B------:R-:W-:Y:S02]  /*3c50*/  IMAD R14, R40, R14, R9 ;  /* 0x0000000e280e7224 */ /* 0x000fe400078e0209 */
[C---:B------:R-:W-:Y:S05]  /*3c60*/  @!P0 IMAD.HI.U32 R10, R3.reuse, R4, RZ ;  /* 0x00000004030a8227 */ /* 0x040fea00078e00ff */
[----:B------:R-:W-:Y:S04]  /*3c70*/  @!P0 SHF.R.U32.HI R10, RZ, R5, R10 ;  /* 0x00000005ff0a8219 */ /* 0x000fe8000001160a */
[----:B------:R-:W-:Y:S01]  /*3c80*/  @!P0 SEL R0, R3, R10, !P2 ;  /* 0x0000000a03008207 */ /* 0x000fe20005000000 */
[----:B------:R-:W-:Y:S03]  /*3c90*/  IMAD.MOV R10, RZ, RZ, -R3 ;  /* 0x000000ffff0a7224 */ /* 0x000fe600078e0a03 */
[----:B------:R-:W-:Y:S01]  /*3ca0*/  @!P0 IADD3 R15, PT, PT, R15, -R0, RZ ;  /* 0x800000000f0f8210 */ /* 0x000fe20007ffe0ff */
[----:B------:R-:W-:Y:S01]  /*3cb0*/  @!P0 IMAD R0, R11, R14, R0 ;  /* 0x0000000e0b008224 */ /* 0x000fe200078e0200 */
[----:B------:R-:W-:Y:S01]  /*3cc0*/  IADD3 R11, PT, PT, -R9, RZ, RZ ;  /* 0x000000ff090b7210 */ /* 0x000fe20007ffe1ff */
[----:B------:R-:W-:Y:S02]  /*3cd0*/  IMAD R13, R2, R10, R13 ;  /* 0x0000000a020d7224 */ /* 0x000fe400078e020d */
[----:B------:R-:W-:Y:S02]  /*3ce0*/  @!P0 IMAD R9, R15, R40, R3 ;  /* 0x000000280f098224 */ /* 0x000fe400078e0203 */
[----:B------:R-:W-:Y:S02]  /*3cf0*/  @!P0 IMAD.MOV.U32 R3, RZ, RZ, R0 ;  /* 0x000000ffff038224 */ /* 0x000fe400078e0000 */
[----:B------:R-:W-:Y:S02]  /*3d00*/  IMAD R8, R6, R11, R8 ;  /* 0x0000000b06087224 */ /* 0x000fe400078e0208 */
[----:B------:R-:W-:Y:S02]  /*3d10*/  IMAD R13, R3, R2, R13 ;  /* 0x00000002030d7224 */ /* 0x000fe400078e020d */
[----:B------:R-:W-:Y:S02]  /*3d20*/  IMAD R8, R9, R6, R8 ;  /* 0x0000000609087224 */ /* 0x000fe400078e0208 */
.L_x_68:
[----:B------:R-:W-:Y:S05]  /*3d30*/  BRA.U UP1, `(.L_x_69) ;  /* 0x0000000101107547 */ /* 0x000fea000b800000 */
[----:B------:R-:W-:Y:S04]  /*3d40*/  MOV R0, UR6 ;  /* 0x0000000600007c02 */ /* 0x000fe80008000f00 */
[----:B------:R-:W-:Y:S04]  /*3d50*/  SHF.L.U32 R3, R0, 0x1f, RZ ;  /* 0x0000001f00037819 */ /* 0x000fe800000006ff */
[----:B------:R-:W2:Y:S02]  /*3d60*/  SYNCS.PHASECHK.TRANS64.TRYWAIT P0, [UR7+0x58], R3 ;  /* 0x00005803ff0075a7 */ /* 0x000ea40008001107 */
[----:B--2---:R-:W-:Y:S05]  /*3d70*/  @!P0 BRA `(.L_x_70) ;  /* 0x0000003800208947 */ /* 0x004fea0003800000 */
.L_x_69:
[----:B------:R-:W-:Y:S02]  /*3d80*/  R2UR UR19, R21 ;  /* 0x00000000151372ca */ /* 0x000fe400000e0000 */
[----:B------:R-:W-:Y:S02]  /*3d90*/  R2UR UR18, R20 ;  /* 0x00000000141272ca */ /* 0x000fe400000e0000 */
[----:B------:R-:W-:Y:S02]  /*3da0*/  ISETP.NE.U32.AND P2, PT, RZ, UR4, PT ;  /* 0x00000004ff007c0c */ /* 0x000fe4000bf45070 */
[----:B------:R-:W-:Y:S02]  /*3db0*/  SHF.L.U32 R12, R31, 0x1f, RZ ;  /* 0x0000001f1f0c7819 */ /* 0x000fe400000006ff */
[----:B------:R-:W-:Y:S05]  /*3dc0*/  ISETP.NE.AND.EX P2, PT, RZ, UR5, PT, P2 ;  /* 0x00000005ff007c0c */ /* 0x000fea000bf45320 */
[----:B------:R-:W-:Y:S02]  /*3dd0*/  USHF.L.U32 UR19, UR19, 0x6, URZ ;  /* 0x0000000613137899 */ /* 0x000fe400080006ff */
[----:B------:R-:W-:Y:S01]  /*3de0*/  USHF.L.U32 UR18, UR18, 0x7, URZ ;  /* 0x0000000712127899 */ /* 0x000fe200080006ff */
[----:B------:R-:W-:Y:S11]  /*3df0*/  BRA.U !UP3, `(.L_x_71) ;  /* 0x000000010b347547 */ /* 0x000ff6000b800000 */
[----:B------:R-:W-:Y:S01]  /*3e00*/  UPLOP3.LUT UP0, UPT, UPT, UPT, UP2, 0x80, 0x8 ;  /* 0x000000000008789c */ /* 0x000fe20003f0f020 */
[----:B--2---:R-:W-:Y:S02]  /*3e10*/  HFMA2 R0, -RZ, RZ, 0, 5.9604644775390625e-08 ;  /* 0x00000001ff007431 */ /* 0x004fe400000001ff */
[----:B------:R-:W-:Y:S03]  /*3e20*/  IMAD.MOV.U32 R95, RZ, RZ, 0x1 ;  /* 0x00000001ff5f7424 */ /* 0x000fe600078e00ff */
[----:B------:R-:W-:Y:S05]  /*3e30*/  PLOP3.LUT P0, PT, PT, PT, UP0, 0x80, 0x8 ;  /* 0x000000000008781c */ /* 0x000fea0003f0f008 */
[----:B------:R-:W2:Y:S01]  /*3e40*/  @UP0 LDCU.64 UR10, c[0x0][0x888] ;  /* 0x00011100ff0a07ac */ /* 0x000ea20008000a00 */
[----:B------:R-:W-:Y:S07]  /*3e50*/  @UP0 UIMAD UR8, UR36, UR4, URZ ;  /* 0x00000004240802a4 */ /* 0x000fee000f8e02ff */
[----:B------:R-:W-:Y:S01]  /*3e60*/  @!P0 PRMT R95, R0, 0x7610, R95 ;  /* 0x00007610005f8816 */ /* 0x000fe2000000005f */
[----:B--2---:R-:W-:Y:S03]  /*3e70*/  @UP0 UIMAD.WIDE UR10, UR8, 0x4, UR10 ;  /* 0x00000004080a08a5 */ /* 0x004fe6000f8e020a */
[----:B------:R-:W2:Y:S03]  /*3e80*/  @!UP0 LDCU UR8, c[0x0][0x880] ;  /* 0x00011000ff0887ac */ /* 0x000ea60008000800 */
[----:B------:R-:W-:Y:S01]  /*3e90*/  IMAD.U32 R10, RZ, RZ, UR10 ;  /* 0x0000000aff0a7e24 */ /* 0x000fe2000f8e00ff */
[----:B------:R-:W-:Y:S05]  /*3ea0*/  MOV R11, UR11 ;  /* 0x0000000b000b7c02 */ /* 0x000fea0008000f00 */
[----:B-----5:R3:W5:Y:S02]  /*3eb0*/  @P0 LDG.E R49, desc[UR46][R10.64] ;  /* 0x0000002e0a310981 */ /* 0x020764000c1e1900 */
[----:B--23--:R-:W-:Y:S07]  /*3ec0*/  @!P0 IMAD.U32 R49, RZ, RZ, UR8 ;  /* 0x00000008ff318e24 */ /* 0x00cfee000f8e00ff */
.L_x_71:
[----:B-----5:R-:W-:Y:S01]  /*3ed0*/  @!P2 FSETP.EQ.AND P0, PT, R49, RZ, PT ;  /* 0x000000ff3100a20b */ /* 0x020fe20003f02000 */
[----:B------:R-:W-:Y:S01]  /*3ee0*/  @!UPT UIADD3 URZ, UPT, UPT, URZ, URZ, URZ ;  /* 0x000000fffffff290 */ /* 0x000fe2000fffe0ff */
[----:B------:R-:W-:Y:S11]  /*3ef0*/  @!P2 BRA `(.L_x_72) ;  /* 0x000000000014a947 */ /* 0x000ff60003800000 */
[----:B------:R-:W-:Y:S02]  /*3f00*/  LOP3.LUT P2, RZ, R95, 0xff, RZ, 0xc0, !PT ;  /* 0x000000ff5fff7812 */ /* 0x000fe4000784c0ff */
[----:B------:R-:W-:Y:S04]  /*3f10*/  PLOP3.LUT P0, PT, PT, PT, UP0, 0x80, 0x8 ;  /* 0x000000000008781c */ /* 0x000fe80003f0f008 */
[----:B------:R-:W-:Y:S07]  /*3f20*/  PLOP3.LUT P0, PT, P0, PT, PT, 0x8, 0x80 ;  /* 0x000000000080781c */ /* 0x000fee000070e170 */
[----:B------:R-:W-:Y:S11]  /*3f30*/  @P2 FSETP.EQ.AND P0, PT, R49, RZ, PT ;  /* 0x000000ff3100220b */ /* 0x000ff60003f02000 */
[----:B------:R-:W-:Y:S02]  /*3f40*/  @!UPT UIADD3 URZ, UPT, UPT, URZ, URZ, URZ ;  /* 0x000000fffffff290 */ /* 0x000fe4000fffe0ff */
.L_x_72:
[----:B------:R-:W3:Y:S01]  /*3f50*/  SYNCS.PHASECHK.TRANS64.TRYWAIT P2, [UR7+0x40], R12 ;  /* 0x0000400cff0075a7 */ /* 0x000ee20008041107 */
[----:B------:R-:W-:Y:S04]  /*3f60*/  ELECT P4, URZ, PT ;  /* 0x0000000000ff782f */ /* 0x000fe80003880000 */
[----:B------:R-:W-:Y:S11]  /*3f70*/  PLOP3.LUT P4, PT, P0, P4, PT, 0xf2, 0x2f ;  /* 0x00000000002f781c */ /* 0x000ff60000789e72 */
[----:B------:R-:W-:Y:S02]  /*3f80*/  @!UPT UIADD3 URZ, UPT, UPT, URZ, URZ, URZ ;  /* 0x000000fffffff290 */ /* 0x000fe4000fffe0ff */
[----:B-1----:R-:W-:Y:S05]  /*3f90*/  @!P4 IADD3 R21, P0, PT, R32, 0x580, RZ ;  /* 0x000005802015c810 */ /* 0x002fea0007f1e0ff */
[----:B------:R-:W-:Y:S01]  /*3fa0*/  @!P4 IMAD.X R20, RZ, RZ, R33, P0 ;  /* 0x000000ffff14c224 */ /* 0x000fe200000e0621 */
[----:B---3--:R-:W-:Y:S07]  /*3fb0*/  @!P2 BRA `(.L_x_73) ;  /* 0x0000003400a8a947 */ /* 0x008fee0003800000 */
.L_x_132:
[----:B------:R-:W3:Y:S01]  /*3fc0*/  LDC.64 R14, c[0x0][0xb10] ;  /* 0x0002c400ff0e7b82 */ /* 0x000ee20000000a00 */
[----:B------:R-:W-:Y:S01]  /*3fd0*/  @!P4 R2UR UR8, R20 ;  /* 0x000000001408c2ca */ /* 0x000fe200000e0000 */
[----:B------:R-:W-:Y:S01]  /*3fe0*/  VOTEU.ALL UP1, P4 ;  /* 0x0000000000ff7886 */ /* 0x000fe20002020000 */
[----:B------:R-:W-:Y:S01]  /*3ff0*/  @!P4 R2UR UR9, R21 ;  /* 0x000000001509c2ca */ /* 0x000fe200000e0000 */
[----:B------:R-:W-:Y:S01]  /*4000*/  UMOV UR10, 0x0 ;  /* 0x00000000000a7882 */ /* 0x000fe20000000000 */
[----:B------:R-:W-:Y:S03]  /*4010*/  UMOV UR11, 0x10000000 ;  /* 0x10000000000b7882 */ /* 0x000fe60000000000 */
[----:B------:R-:W5:Y:S01]  /*4020*/  LDC.64 R10, c[0x0][0xb18] ;  /* 0x0002c600ff0a7b82 */ /* 0x000f620000000a00 */
[----:B------:R-:W-:Y:S01]  /*4030*/  @!UP1 UIADD3 UR16, UPT, UPT, UR7, 0x200, URZ ;  /* 0x0000020007109890 */ /* 0x000fe2000fffe0ff */
[----:B------:R-:W-:Y:S01]  /*4040*/  @P3 SHF.R.U32.HI R28, RZ, 0x10, R25 ;  /* 0x00000010ff1c3819 */ /* 0x000fe20000011619 */
[----:B------:R-:W-:Y:S01]  /*4050*/  VOTEU.ALL UP1, P4 ;  /* 0x0000000000ff7886 */ /* 0x000fe20002020000 */
[----:B------:R-:W-:Y:S01]  /*4060*/  UMOV UR20, UR36 ;  /* 0x0000002400147c82 */ /* 0x000fe20008000000 */
[----:B------:R-:W-:Y:S03]  /*4070*/  VIADD R30, R30, 0x1 ;  /* 0x000000011e1e7836 */ /* 0x000fe60000000000 */
[----:B--2---:R-:W2:Y:S01]  /*4080*/  @!P1 LDC R0, c[0x0][0xb20] ;  /* 0x0002c800ff009b82 */ /* 0x004ea20000000800 */
[----:B------:R-:W-:Y:S01]  /*4090*/  IMAD.U32 R21, RZ, RZ, UR8 ;  /* 0x00000008ff157e24 */ /* 0x000fe2000f8e00ff */
[----:B------:R-:W-:Y:S06]  /*40a0*/  UPRMT UR8, UR37, 0x654, UR17 ;  /* 0x0000065425087896 */ /* 0x000fec0008000011 */
[----:B-1----:R-:W1:Y:S01]  /*40b0*/  @!P1 LDC R3, c[0x0][0xb0c] ;  /* 0x0002c300ff039b82 */ /* 0x002e620000000800 */
[----:B------:R-:W-:Y:S01]  /*40c0*/  IMAD.U32 R20, RZ, RZ, UR9 ;  /* 0x00000009ff147e24 */ /* 0x000fe2000f8e00ff */
[----:B------:R-:W-:Y:S04]  /*40d0*/  @!P4 R2UR UR15, R21 ;  /* 0x00000000150fc2ca */ /* 0x000fe800000e0000 */
[----:B------:R-:W-:Y:S01]  /*40e0*/  @!P4 R2UR UR14, R20 ;  /* 0x00000000140ec2ca */ /* 0x000fe200000e0000 */
[----:B------:R-:W-:Y:S11]  /*40f0*/  @!P4 IMAD.MOV.U32 R20, RZ, RZ, 0x1000 ;  /* 0x00001000ff14c424 */ /* 0x000ff600078e00ff */
[----:B------:R-:W-:Y:S01]  /*4100*/  @!UPT UIADD3 URZ, UPT, UPT, URZ, URZ, URZ ;  /* 0x000000fffffff290 */ /* 0x000fe2000fffe0ff */
[----:B------:R1:W-:Y:S01]  /*4110*/  @!UP1 UTMALDG.3D [UR16], [UR14], desc[UR10] ;  /* 0x00000a100e0095b4 */ /* 0x0003e20008011000 */
[----:B------:R1:W-:Y:S02]  /*4120*/  @!P4 SYNCS.ARRIVE.TRANS64.RED.A0TR RZ, [UR7+0x30], R20 ;  /* 0x00003014ffffc9a7 */ /* 0x0003e40008300407 */
[----:B-1----:R-:W-:Y:S01]  /*4130*/  @!P1 ISETP.NE.AND P2, PT, R3, 0x1, PT ;  /* 0x000000010300980c */ /* 0x002fe20003f45270 */
[C---:B---3--:R-:W-:Y:S01]  /*4140*/  @!P1 IMAD.HI.U32 R14, R13.reuse, R14, RZ ;  /* 0x0000000e0d0e9227 */ /* 0x048fe200078e00ff */
[----:B-----5:R-:W-:Y:S03]  /*4150*/  @!P1 ISETP.NE.AND P0, PT, R10, 0x1, PT ;  /* 0x000000010a00980c */ /* 0x020fe60003f05270 */
[C---:B------:R-:W-:Y:S01]  /*4160*/  @!P1 IMAD.HI.U32 R11, R8.reuse, R11, RZ ;  /* 0x0000000b080b9227 */ /* 0x040fe200078e00ff */
[----:B------:R-:W-:Y:S04]  /*4170*/  @!P1 SHF.R.U32.HI R14, RZ, R15, R14 ;  /* 0x0000000fff0e9219 */ /* 0x000fe8000001160e */
[----:B--2---:R-:W-:Y:S01]  /*4180*/  @!P1 SHF.R.U32.HI R9, RZ, R0, R11 ;  /* 0x00000000ff099219 */ /* 0x004fe2000001160b */
[----:B------:R-:W-:Y:S01]  /*4190*/  SYNCS.ARRIVE.TRANS64.RED.A1T0 RZ, [UR8], RZ ;  /* 0x000000ffffff79a7 */ /* 0x000fe20008100408 */
[----:B------:R-:W-:Y:S02]  /*41a0*/  @!P1 SEL R14, R13, R14, !P2 ;  /* 0x0000000e0d0e9207 */ /* 0x000fe40005000000 */
[----:B------:R-:W-:Y:S01]  /*41b0*/  @!P1 SEL R9, R8, R9, !P0 ;  /* 0x0000000908099207 */ /* 0x000fe20004000000 */
[----:B------:R-:W1:Y:S04]  /*41c0*/  SYNCS.PHASECHK.TRANS64.TRYWAIT P5, [UR7+0x48], R12 ;  /* 0x0000480cff0075a7 */ /* 0x000e6800080a1107 */
[----:B------:R-:W-:Y:S02]  /*41d0*/  @!P1 IMAD.IADD R0, R9, 0x1, -R14 ;  /* 0x0000000109009824 */ /* 0x000fe400078e0a0e */
[----:B------:R-:W-:Y:S02]  /*41e0*/  @!P1 IMAD.IADD R9, R14, 0x1, -R9 ;  /* 0x000000010e099824 */ /* 0x000fe400078e0a09 */
[----:B------:R-:W-:Y:S02]  /*41f0*/  @!P1 IMAD R13, R0, R3, R13 ;  /* 0x00000003000d9224 */ /* 0x000fe400078e020d */
[----:B------:R-:W-:Y:S01]  /*4200*/  @!P1 IMAD R8, R9, R10, R8 ;  /* 0x0000000a09089224 */ /* 0x000fe200078e0208 */
[----:B-1----:R-:W-:Y:S06]  /*4210*/  @!P5 BRA `(.L_x_74) ;  /* 0x000000340028d947 */ /* 0x002fec0003800000 */
.L_x_134:
[----:B-1----:R-:W-:Y:S01]  /*4220*/  @!P4 IADD3 R3, P0, PT, R32, 0x580, RZ ;  /* 0x000005802003c810 */ /* 0x002fe20007f1e0ff */
[----:B------:R-:W-:Y:S01]  /*4230*/  VOTEU.ALL UP1, P4 ;  /* 0x0000000000ff7886 */ /* 0x000fe20002020000 */
[----:B------:R-:W-:Y:S01]  /*4240*/  UMOV UR20, 0x0 ;  /* 0x0000000000147882 */ /* 0x000fe20000000000 */
[----:B------:R-:W-:Y:S01]  /*4250*/  UMOV UR21, 0x10000000 ;  /* 0x1000000000157882 */ /* 0x000fe20000000000 */
[----:B------:R-:W-:Y:S01]  /*4260*/  @!P4 R2UR UR9, R3 ;  /* 0x000000000309c2ca */ /* 0x000fe200000e0000 */
[----:B------:R-:W-:Y:S01]  /*4270*/  @!P4 IMAD.X R0, RZ, RZ, R33, P0 ;  /* 0x000000ffff00c224 */ /* 0x000fe200000e0621 */
[----:B------:R-:W-:Y:S01]  /*4280*/  @!UP1 UIADD3 UR10, UPT, UPT, UR18, 0x40, URZ ;  /* 0x00000040120a9890 */ /* 0x000fe2000fffe0ff */
[----:B------:R-:W-:Y:S01]  /*4290*/  ISETP.NE.AND P0, PT, R30, 0x2, PT ;  /* 0x000000021e00780c */ /* 0x000fe20003f05270 */
[----:B------:R-:W-:Y:S01]  /*42a0*/  UMOV UR11, UR19 ;  /* 0x00000013000b7c82 */ /* 0x000fe20008000000 */
[----:B------:R-:W-:Y:S01]  /*42b0*/  UMOV UR12, UR36 ;  /* 0x00000024000c7c82 */ /* 0x000fe20008000000 */
[----:B------:R-:W-:Y:S01]  /*42c0*/  @!P4 R2UR UR8, R0 ;  /* 0x000000000008c2ca */ /* 0x000fe200000e0000 */
[----:B------:R-:W-:Y:S01]  /*42d0*/  IMAD.IADD R20, R8, 0x1, R94 ;  /* 0x0000000108147824 */ /* 0x000fe200078e025e */
[----:B------:R-:W-:Y:S01]  /*42e0*/  @P3 R2UR UR36, R28 ;  /* 0x000000001c2432ca */ /* 0x000fe200000e0000 */
[----:B------:R-:W-:Y:S01]  /*42f0*/  IMAD.IADD R21, R13, 0x1, R96 ;  /* 0x000000010d157824 */ /* 0x000fe200078e0260 */
[----:B------:R-:W-:Y:S02]  /*4300*/  SEL R0, RZ, 0x1, P0 ;  /* 0x00000001ff007807 */ /* 0x000fe40000000000 */
[----:B------:R-:W-:Y:S01]  /*4310*/  LOP3.LUT R31, R31, 0x1, RZ, 0x3c, !PT ;  /* 0x000000011f1f7812 */ /* 0x000fe200078e3cff */
[----:B------:R-:W-:Y:S01]  /*4320*/  IMAD.U32 R10, RZ, RZ, UR9 ;  /* 0x00000009ff0a7e24 */ /* 0x000fe2000f8e00ff */
[----:B------:R-:W-:Y:S01]  /*4330*/  @!UP1 UIADD3 UR9, UPT, UPT, UR7, 0x38, URZ ;  /* 0x0000003807099890 */ /* 0x000fe2000fffe0ff */
[----:B------:R-:W-:Y:S02]  /*4340*/  LOP3.LUT R29, R29, R0, RZ, 0x3c, !PT ;  /* 0x000000001d1d7212 */ /* 0x000fe400078e3cff */
[----:B------:R-:W-:Y:S02]  /*4350*/  SEL R30, R30, RZ, P0 ;  /* 0x000000ff1e1e7207 */ /* 0x000fe40000000000 */
[----:B------:R-:W-:Y:S01]  /*4360*/  IMAD.U32 R11, RZ, RZ, UR8 ;  /* 0x00000008ff0b7e24 */ /* 0x000fe2000f8e00ff */
[----:B------:R-:W-:Y:S01]  /*4370*/  @!P4 R2UR UR14, R10 ;  /* 0x000000000a0ec2ca */ /* 0x000fe200000e0000 */
[----:B------:R-:W-:Y:S01]  /*4380*/  @!UP1 UIADD3 UR8, UPT, UPT, UR7, 0x1200, URZ ;  /* 0x0000120007089890 */ /* 0x000fe2000fffe0ff */
[----:B------:R-:W-:Y:S02]  /*4390*/  VOTEU.ALL UP1, P4 ;  /* 0x0000000000ff7886 */ /* 0x000fe40002020000 */
[----:B------:R-:W-:Y:S11]  /*43a0*/  @!P4 R2UR UR15, R11 ;  /* 0x000000000b0fc2ca */ /* 0x000ff600000e0000 */
[----:B------:R-:W-:Y:S02]  /*43b0*/  @!UPT UIADD3 URZ, UPT, UPT, URZ, URZ, URZ ;  /* 0x000000fffffff290 */ /* 0x000fe4000fffe0ff */
[----:B------:R2:W-:Y:S01]  /*43c0*/  @!UP1 UTMALDG.3D [UR8], [UR14], desc[UR20] ;  /* 0x000014080e0095b4 */ /* 0x0005e20008011000 */
[----:B------:R2:W-:Y:S01]  /*43d0*/  @!P4 SYNCS.ARRIVE.TRANS64.RED.A0TR RZ, [UR7+0x38], R23 ;  /* 0x00003817ffffc9a7 */ /* 0x0005e20008300407 */
[----:B------:R-:W-:Y:S01]  /*43e0*/  UPLOP3.LUT UP1, UPT, UPT, UPT, UPT, 0x80, 0x8 ;  /* 0x000000000008789c */ /* 0x000fe20003f2f070 */
[----:B------:R-:W-:Y:S01]  /*43f0*/  SYNCS.ARRIVE.TRANS64.RED.A1T0 RZ, [UR13], RZ ;  /* 0x000000ffffff79a7 */ /* 0x000fe2000810040d */
[----:B------:R-:W-:Y:S09]  /*4400*/  @P3 BRA `(.L_x_75) ;  /* 0xfffffff400503947 */ /* 0x000ff2000383ffff */
[----:B------:R-:W-:-:S04]  /*4410*/  SHF.L.U32 R3, R31, 0x1f, RZ ;  /* 0x0000001f1f037819 */ /* 0x000fc800000006ff */
[----:B------:R-:W1:Y:S02]  /*4420*/  SYNCS.PHASECHK.TRANS64.TRYWAIT P0, [UR7+0x40], R3 ;  /* 0x00004003ff0075a7 */ /* 0x000e640008001107 */
[----:B-1----:R-:W-:Y:S05]  /*4430*/  @!P0 BRA `(.L_x_76) ;  /* 0x0000003000b88947 */ /* 0x002fea0003800000 */
.L_x_136:
[----:B-1----:R-:W-:-:S07]  /*4440*/  MOV R0, UR7 ;  /* 0x0000000700007c02 */ /* 0x002fce0008000f00 */
.L_x_77:
[----:B-1----:R-:W-:-:S04]  /*4450*/  SHF.L.U32 R3, R31, 0x1f, RZ ;  /* 0x0000001f1f037819 */ /* 0x002fc800000006ff */
[----:B------:R1:W3:Y:S03]  /*4460*/  SYNCS.PHASECHK.TRANS64.TRYWAIT P0, [R0+URZ+0x48], R3 ;  /* 0x00004803000075a7 */ /* 0x0002e600080011ff */
[----:B---3--:R-:W-:Y:S05]  /*4470*/  @!P0 NANOSLEEP.SYNCS 0x989680 ;  /* 0x009896800000895d */ /* 0x008fea0003900000 */
[----:B------:R-:W3:Y:S02]  /*4480*/  @!P0 SYNCS.PHASECHK.TRANS64 P0, [R0+URZ+0x48], R3 ;  /* 0x00004803000085a7 */ /* 0x000ee400080010ff */
[----:B--23--:R-:W-:Y:S05]  /*4490*/  @P0 EXIT ;  /* 0x000000000000094d */ /* 0x00cfea0003800000 */
[----:B------:R-:W-:Y:S05]  /*44a0*/  BRA `(.L_x_77) ;  /* 0xfffffffc00e87947 */ /* 0x000fea000383ffff */
.L_x_66:
[----:B------:R-:W-:-:S06]  /*44b0*/  UISETP.GE.AND UP1, UPT, UR8, 0x4, UPT ;  /* 0x000000040800788c */ /* 0x000fcc000bf26270 */
[----:B------:R-:W-:-:S13]  /*44c0*/  PLOP3.LUT P0, PT, PT, PT, UP1, 0x80, 0x8 ;  /* 0x000000000008781c */ /* 0x000fda0003f0f018 */
[----:B------:R-:W-:Y:S05]  /*44d0*/  @!P0 EXIT ;  /* 0x000000000000894d */ /* 0x000fea0003800000 */
[----:B------:R-:W-:Y:S01]  /*44e0*/  BAR.SYNC.DEFER_BLOCKING 0x6, 0xa0 ;  /* 0x0182800000007b1d */ /* 0x000fe20000010000 */
[C---:B------:R-:W-:Y:S01]  /*44f0*/  IMAD.SHL.U32 R7, R108.reuse, 0x40, RZ ;  /* 0x000000406c077824 */ /* 0x040fe200078e00ff */
[C---:B------:R-:W-:Y:S01]  /*4500*/  LOP3.LUT R110, R108.reuse, 0x60, RZ, 0xc0, !PT ;  /* 0x000000606c6e7812 */ /* 0x040fe200078ec0ff */
[C---:B------:R-:W-:Y:S01]  /*4510*/  IMAD.SHL.U32 R100, R108.reuse, 0x20, RZ ;  /* 0x000000206c647824 */ /* 0x040fe200078e00ff */
[----:B------:R-:W-:Y:S01]  /*4520*/  CS2R R106, SRZ ;  /* 0x00000000006a7805 */ /* 0x000fe2000001ff00 */
[C---:B------:R-:W-:Y:S01]  /*4530*/  IMAD.SHL.U32 R0, R108.reuse, 0x2, RZ ;  /* 0x000000026c007824 */ /* 0x040fe200078e00ff */
[----:B------:R-:W-:Y:S02]  /*4540*/  UMOV UR49, 0x400 ;  /* 0x0000040000317882 */ /* 0x000fe40000000000 */
[----:B------:R-:W1:Y:S01]  /*4550*/  LDC R99, c[0x0][0x370] ;  /* 0x0000dc00ff637b82 */ /* 0x000e620000000800 */
[----:B------:R-:W-:Y:S01]  /*4560*/  ULEA UR49, UR37, UR49, 0x18 ;  /* 0x0000003125317291 */ /* 0x000fe2000f8ec0ff */
[----:B------:R-:W-:Y:S01]  /*4570*/  LOP3.LUT R5, R7, 0x180, RZ, 0xc0, !PT ;  /* 0x0000018007057812 */ /* 0x000fe200078ec0ff */
[----:B------:R-:W-:Y:S01]  /*4580*/  IMAD.U32 R46, R108, 0x10000, RZ ;  /* 0x000100006c2e7824 */ /* 0x000fe200078e00ff */
[----:B------:R-:W-:Y:S01]  /*4590*/  LOP3.LUT R100, R100, 0xc00, RZ, 0xc0, !PT ;  /* 0x00000c0064647812 */ /* 0x000fe200078ec0ff */
[----:B------:R-:W-:Y:S01]  /*45a0*/  UIADD3 UR4, UPT, UPT, UR49, 0x2200, URZ ;  /* 0x0000220031047890 */ /* 0x000fe2000fffe0ff */
[----:B------:R-:W-:Y:S01]  /*45b0*/  LOP3.LUT R0, R5, 0x20, R0, 0xf8, !PT ;  /* 0x0000002005007812 */ /* 0x000fe200078ef800 */
[----:B------:R-:W-:Y:S01]  /*45c0*/  IMAD.SHL.U32 R5, R108, 0x8, RZ ;  /* 0x000000086c057824 */ /* 0x000fe200078e00ff */
[----:B------:R-:W2:Y:S01]  /*45d0*/  LDC R42, c[0x0][0xb0c] ;  /* 0x0002c300ff2a7b82 */ /* 0x000ea20000000800 */
[----:B------:R-:W-:Y:S01]  /*45e0*/  LOP3.LUT R100, R100, 0x40, R7, 0xf8, !PT ;  /* 0x0000004064647812 */ /* 0x000fe200078ef807 */
[----:B------:R-:W-:Y:S01]  /*45f0*/  IMAD.MOV.U32 R44, RZ, RZ, RZ ;  /* 0x000000ffff2c7224 */ /* 0x000fe200078e00ff */
[----:B------:R-:W-:Y:S01]  /*4600*/  LOP3.LUT R46, R46, 0x600000, RZ, 0xc0, !PT ;  /* 0x006000002e2e7812 */ /* 0x000fe200078ec0ff */
[----:B------:R-:W-:Y:S01]  /*4610*/  IMAD.MOV.U32 R112, RZ, RZ, RZ ;  /* 0x000000ffff707224 */ /* 0x000fe200078e00ff */
[----:B------:R-:W-:-:S02]  /*4620*/  LOP3.LUT R108, R108, 0x2, RZ, 0xc0, !PT ;  /* 0x000000026c6c7812 */ /* 0x000fc400078ec0ff */
[----:B------:R-:W-:Y:S02]  /*4630*/  CS2R R104, SRZ ;  /* 0x0000000000687805 */ /* 0x000fe4000001ff00 */
[----:B------:R-:W-:Y:S01]  /*4640*/  LOP3.LUT R5, R0, 0x30, R5, 0x78, !PT ;  /* 0x0000003000057812 */ /* 0x000fe200078e7805 */
[----:B------:R-:W4:Y:S01]  /*4650*/  LDC R97, c[0x0][0xb20] ;  /* 0x0002c800ff617b82 */ /* 0x000f220000000800 */
[----:B------:R-:W3:Y:S01]  /*4660*/  LDS R3, [UR49+0x110] ;  /* 0x00011031ff037984 */ /* 0x000ee20008000800 */
[----:B------:R-:W-:Y:S01]  /*4670*/  LOP3.LUT R100, R100, 0x200, R7, 0xf8, !PT ;  /* 0x0000020064647812 */ /* 0x000fe200078ef807 */
[----:B------:R-:W-:Y:S01]  /*4680*/  IMAD.MOV R102, RZ, RZ, -R108 ;  /* 0x000000ffff667224 */ /* 0x000fe200078e0a6c */
[----:B------:R-:W1:Y:S01]  /*4690*/  LDCU.64 UR52, c[0x0][0x348] ;  /* 0x00006900ff3477ac */ /* 0x000e620008000a00 */
[----:B------:R-:W-:Y:S01]  /*46a0*/  IMAD.U32 R109, RZ, RZ, UR4 ;  /* 0x00000004ff6d7e24 */ /* 0x000fe2000f8e00ff */
[----:B------:R-:W-:Y:S02]  /*46b0*/  LOP3.LUT R100, R100, R5, RZ, 0xfc, !PT ;  /* 0x0000000564647212 */ /* 0x000fe400078efcff */
[----:B------:R-:W1:Y:S01]  /*46c0*/  LDC R41, c[0x0][0xb30] ;  /* 0x0002cc00ff297b82 */ /* 0x000e620000000800 */
[----:B------:R-:W1:Y:S01]  /*46d0*/  LDCU.64 UR38, c[0x0][0x888] ;  /* 0x00011100ff2677ac */ /* 0x000e620008000a00 */
[----:B------:R-:W1:Y:S06]  /*46e0*/  LDCU.64 UR44, c[0x0][0x890] ;  /* 0x00011200ff2c77ac */ /* 0x000e6c0008000a00 */
[----:B------:R-:W1:Y:S01]  /*46f0*/  LDC.64 R92, c[0x0][0xb10] ;  /* 0x0002c400ff5c7b82 */ /* 0x000e620000000a00 */
[----:B------:R-:W-:-:S07]  /*4700*/  UIADD3 UR48, UPT, UPT, UR49, 0x200, URZ ;  /* 0x0000020031307890 */ /* 0x000fce000fffe0ff */
[----:B------:R-:W1:Y:S08]  /*4710*/  LDC.64 R38, c[0x0][0xb18] ;  /* 0x0002c600ff267b82 */ /* 0x000e700000000a00 */
[----:B------:R-:W1:Y:S08]  /*4720*/  LDC.64 R36, c[0x0][0xb28] ;  /* 0x0002ca00ff247b82 */ /* 0x000e700000000a00 */
[----:B------:R-:W1:Y:S01]  /*4730*/  LDC.64 R90, c[0x0][0x8b0] ;  /* 0x00022c00ff5a7b82 */ /* 0x000e620000000a00 */
[----:B---3--:R-:W-:-:S07]  /*4740*/  IMAD.IADD R46, R3, 0x1, R46 ;  /* 0x00000001032e7824 */ /* 0x008fce00078e022e */
[----:B------:R-:W3:Y:S08]  /*4750*/  LDC.64 R88, c[0x0][0x8a8] ;  /* 0x00022a00ff587b82 */ /* 0x000ef00000000a00 */
[----:B--2-4-:R-:W1:Y:S02]  /*4760*/  LDC R98, c[0x0][0x374] ;  /* 0x0000dd00ff627b82 */ /* 0x014e640000000800 */
.L_x_103:
[----:B------:R-:W-:Y:S02]  /*4770*/  LEA R0, R112, UR49, 0x3 ;  /* 0x0000003170007c11 */ /* 0x000fe4000f8e18ff */
[----:B------:R-:W-:Y:S02]  /*4780*/  SHF.L.U32 R3, R106, 0x1f, RZ ;  /* 0x0000001f6a037819 */ /* 0x000fe400000006ff */
[----:B------:R-:W-:Y:S02]  /*4790*/  LEA R16, R112, UR49, 0x4 ;  /* 0x0000003170107c11 */ /* 0x000fe4000f8e20ff */
[----:B------:R-:W2:Y:S02]  /*47a0*/  SYNCS.PHASECHK.TRANS64.TRYWAIT P0, [R0+URZ+0x60], R3 ;  /* 0x00006003000075a7 */ /* 0x000ea400080011ff */
[----:B-12---:R-:W-:Y:S05]  /*47b0*/  @!P0 BRA `(.L_x_78) ;  /* 0x0000002c00f08947 */ /* 0x006fea0003800000 */
.L_x_137:
[----:B------:R-:W4:Y:S01]  /*47c0*/  LDC.64 R12, c[0x0][0xb10] ;  /* 0x0002c400ff0c7b82 */ /* 0x000f220000000a00 */
[----:B------:R-:W3:Y:S01]  /*47d0*/  LDS.128 R16, [R16+0xf0] ;  /* 0x0000f00010107984 */ /* 0x000ee20000000c00 */
[----:B-1----:R-:W-:Y:S01]  /*47e0*/  ISETP.NE.AND P1, PT, R41, 0x1, PT ;  /* 0x000000012900780c */ /* 0x002fe20003f25270 */
[----:B--2---:R-:W-:Y:S01]  /*47f0*/  VIADD R0, R0, 0x70 ;  /* 0x0000007000007836 */ /* 0x004fe20000000000 */
[----:B------:R-:W-:Y:S04]  /*4800*/  ISETP.GE.AND P0, PT, R40, 0x1, PT ;  /* 0x000000012800780c */ /* 0x000fe80003f06270 */
[----:B------:R-:W1:Y:S01]  /*4810*/  LDC.64 R10, c[0x0][0xb18] ;  /* 0x0002c600ff0a7b82 */ /* 0x000e620000000a00 */
[----:B------:R-:W-:Y:S01]  /*4820*/  PRMT R0, RZ, 0x654, R0 ;  /* 0x00000654ff007816 */ /* 0x000fe20000000000 */
[----:B------:R-:W-:Y:S01]  /*4830*/  @!PT LDS RZ, [RZ] ;  /* 0x00000000fffff984 */ /* 0x000fe20000000800 */
[----:B------:R-:W-:Y:S01]  /*4840*/  @!PT LDS RZ, [RZ] ;  /* 0x00000000fffff984 */ /* 0x000fe20000000800 */
[----:B------:R-:W-:Y:S01]  /*4850*/  @!PT LDS RZ, [RZ] ;  /* 0x00000000fffff984 */ /* 0x000fe20000000800 */
[----:B------:R-:W-:Y:S01]  /*4860*/  @!PT LDS RZ, [RZ] ;  /* 0x00000000fffff984 */ /* 0x000fe20000000800 */
[----:B------:R2:W-:Y:S06]  /*4870*/  MEMBAR.ALL.CTA ;  /* 0x0000000000007992 */ /* 0x0005ec0000008000 */
[----:B--2---:R-:W2:Y:S01]  /*4880*/  FENCE.VIEW.ASYNC.S ;  /* 0x00000000000073c6 */ /* 0x004ea20000000000 */
[----:B------:R-:W1:Y:S08]  /*4890*/  @!P1 LDC R14, c[0x0][0xb20] ;  /* 0x0002c800ff0e9b82 */ /* 0x000e700000000800 */
[----:B------:R-:W1:Y:S01]  /*48a0*/  @!P1 LDC R9, c[0x0][0xb0c] ;  /* 0x0002c300ff099b82 */ /* 0x000e620000000800 */
[----:B--2---:R2:W-:Y:S01]  /*48b0*/  SYNCS.ARRIVE.TRANS64.RED.A1T0 RZ, [R0+URZ], RZ ;  /* 0x000000ff00ff79a7 */ /* 0x0045e200081004ff */
[----:B---3--:R-:W-:Y:S04]  /*48c0*/  LOP3.LUT P4, RZ, R18, 0x1, RZ, 0xc0, !PT ;  /* 0x0000000112ff7812 */ /* 0x008fe8000788c0ff */
[----:B------:R-:W-:Y:S09]  /*48d0*/  P2R R111, PR, RZ, 0x10 ;  /* 0x00000010ff6f7803 */ /* 0x000ff20000000000 */
[----:B------:R-:W-:Y:S02]  /*48e0*/  @P4 MOV R45, R16 ;  /* 0x00000010002d4202 */ /* 0x000fe40000000f00 */
[----:B------:R-:W-:Y:S01]  /*48f0*/  @P4 LOP3.LUT R43, R17, 0xffff, RZ, 0xc0, !PT ;  /* 0x0000ffff112b4812 */ /* 0x000fe200078ec0ff */
[----:B--2-4-:R-:W-:Y:S06]  /*4900*/  @!P0 BRA `(.L_x_79) ;  /* 0x0000000000a48947 */ /* 0x014fec0003800000 */
[----:B------:R-:W-:Y:S01]  /*4910*/  IMAD.HI.U32 R24, R98, R39, RZ ;  /* 0x0000002762187227 */ /* 0x000fe200078e00ff */
[----:B------:R-:W-:Y:S02]  /*4920*/  ISETP.NE.AND P0, PT, R38, 0x1, PT ;  /* 0x000000012600780c */ /* 0x000fe40003f05270 */
[----:B------:R-:W-:Y:S01]  /*4930*/  ISETP.NE.AND P2, PT, R40, 0x1, PT ;  /* 0x000000012800780c */ /* 0x000fe20003f45270 */
[-C--:B------:R-:W-:Y:S01]  /*4940*/  IMAD.HI.U32 R22, R99, R92.reuse, RZ ;  /* 0x0000005c63167227 */ /* 0x080fe200078e00ff */
[----:B------:R-:W-:Y:S02]  /*4950*/  SHF.R.U32.HI R23, RZ, R97, R24 ;  /* 0x00000061ff177219 */ /* 0x000fe40000011618 */
[----:B------:R-:W-:Y:S01]  /*4960*/  ISETP.NE.AND P3, PT, R42, 0x1, PT ;  /* 0x000000012a00780c */ /* 0x000fe20003f65270 */
[----:B------:R-:W-:Y:S01]  /*4970*/  IMAD.HI.U32 R28, R43, R39, RZ ;  /* 0x000000272b1c7227 */ /* 0x000fe200078e00ff */
[----:B------:R-:W-:Y:S02]  /*4980*/  SHF.R.U32.HI R22, RZ, R93, R22 ;  /* 0x0000005dff167219 */ /* 0x000fe40000011616 */
[----:B------:R-:W-:Y:S01]  /*4990*/  SEL R3, R98, R23, !P0 ;  /* 0x0000001762037207 */ /* 0x000fe20004000000 */
[----:B------:R-:W-:Y:S01]  /*49a0*/  IMAD.HI.U32 R26, R45, R92, RZ ;  /* 0x0000005c2d1a7227 */ /* 0x000fe200078e00ff */
[----:B------:R-:W-:Y:S03]  /*49b0*/  SEL R7, R99, R22, !P3 ;  /* 0x0000001663077207 */ /* 0x000fe60005800000 */
[-C--:B------:R-:W-:Y:S01]  /*49c0*/  IMAD.HI.U32 R22, R3, R36.reuse, RZ ;  /* 0x0000002403167227 */ /* 0x080fe200078e00ff */
[----:B------:R-:W-:Y:S03]  /*49d0*/  SHF.R.U32.HI R26, RZ, R93, R26 ;  /* 0x0000005dff1a7219 */ /* 0x000fe6000001161a */
[----:B------:R-:W-:Y:S01]  /*49e0*/  IMAD.HI.U32 R24, R7, R36, RZ ;  /* 0x0000002407187227 */ /* 0x000fe200078e00ff */
[----:B------:R-:W-:Y:S02]  /*49f0*/  @P2 SHF.R.U32.HI R3, RZ, R37, R22 ;  /* 0x00000025ff032219 */ /* 0x000fe40000011616 */
[----:B------:R-:W-:Y:S02]  /*4a00*/  SHF.R.U32.HI R22, RZ, R97, R28 ;  /* 0x00000061ff167219 */ /* 0x000fe4000001161c */
[----:B------:R-:W-:Y:S01]  /*4a10*/  @P2 SHF.R.U32.HI R7, RZ, R37, R24 ;  /* 0x00000025ff072219 */ /* 0x000fe20000011618 */
[C---:B------:R-:W-:Y:S01]  /*4a20*/  IMAD R2, R40.reuse, R3, RZ ;  /* 0x0000000328027224 */ /* 0x040fe200078e02ff */
[----:B------:R-:W-:Y:S02]  /*4a30*/  SEL R5, R43, R22, !P0 ;  /* 0x000000162b057207 */ /* 0x000fe40004000000 */
[----:B------:R-:W-:Y:S01]  /*4a40*/  SEL R3, R45, R26, !P3 ;  /* 0x0000001a2d037207 */ /* 0x000fe20005800000 */
[----:B------:R-:W-:Y:S01]  /*4a50*/  IMAD R4, R40, R7, RZ ;  /* 0x0000000728047224 */ /* 0x000fe200078e02ff */
[C---:B------:R-:W-:Y:S01]  /*4a60*/  ISETP.GE.AND P0, PT, R5.reuse, R2, PT ;  /* 0x000000020500720c */ /* 0x040fe20003f06270 */
[----:B------:R-:W-:Y:S03]  /*4a70*/  IMAD.HI.U32 R6, R5, R36, RZ ;  /* 0x0000002405067227 */ /* 0x000fe600078e00ff */
[----:B------:R-:W-:Y:S01]  /*4a80*/  ISETP.GE.OR P0, PT, R3, R4, P0 ;  /* 0x000000040300720c */ /* 0x000fe20000706670 */
[----:B------:R-:W-:Y:S01]  /*4a90*/  IMAD.MOV R4, RZ, RZ, -R3 ;  /* 0x000000ffff047224 */ /* 0x000fe200078e0a03 */
[-C--:B------:R-:W-:Y:S03]  /*4aa0*/  SHF.R.U32.HI R6, RZ, R37.reuse, R6 ;  /* 0x00000025ff067219 */ /* 0x080fe60000011606 */
[----:B------:R-:W-:Y:S01]  /*4ab0*/  IMAD R45, R42, R4, R45 ;  /* 0x000000042a2d7224 */ /* 0x000fe200078e022d */
[----:B------:R-:W-:Y:S05]  /*4ac0*/  SEL R15, R5, R6, !P2 ;  /* 0x00000006050f7207 */ /* 0x000fea0005000000 */
[----:B------:R-:W-:Y:S02]  /*4ad0*/  IMAD.MOV R6, RZ, RZ, -R15 ;  /* 0x000000ffff067224 */ /* 0x000fe400078e0a0f */
[C---:B------:R-:W-:Y:S04]  /*4ae0*/  @!P0 IMAD.HI.U32 R2, R3.reuse, R36, RZ ;  /* 0x0000002403028227 */ /* 0x040fe800078e00ff */
[----:B------:R-:W-:Y:S01]  /*4af0*/  IMAD R6, R40, R6, R5 ;  /* 0x0000000628067224 */ /* 0x000fe200078e0205 */
[----:B------:R-:W-:Y:S04]  /*4b00*/  @!P0 SHF.R.U32.HI R2, RZ, R37, R2 ;  /* 0x00000025ff028219 */ /* 0x000fe80000011602 */
[----:B------:R-:W-:Y:S02]  /*4b10*/  @!P0 SEL R0, R3, R2, !P2 ;  /* 0x0000000203008207 */ /* 0x000fe40005000000 */
[----:B------:R-:W-:Y:S02]  /*4b20*/  IADD3 R2, PT, PT, -R5, RZ, RZ ;  /* 0x000000ff05027210 */ /* 0x000fe40007ffe1ff */
[----:B------:R-:W-:Y:S01]  /*4b30*/  @!P0 IADD3 R8, PT, PT, R15, -R0, RZ ;  /* 0x800000000f088210 */ /* 0x000fe20007ffe0ff */
[----:B------:R-:W-:Y:S02]  /*4b40*/  @!P0 IMAD R0, R7, R6, R0 ;  /* 0x0000000607008224 */ /* 0x000fe400078e0200 */
[----:B------:R-:W-:Y:S02]  /*4b50*/  IMAD R43, R38, R2, R43 ;  /* 0x00000002262b7224 */ /* 0x000fe400078e022b */
[----:B------:R-:W-:Y:S02]  /*4b60*/  @!P0 IMAD R5, R8, R40, R3 ;  /* 0x0000002808058224 */ /* 0x000fe400078e0203 */
[----:B------:R-:W-:Y:S04]  /*4b70*/  @!P0 IMAD.MOV.U32 R3, RZ, RZ, R0 ;  /* 0x000000ffff038224 */ /* 0x000fe800078e0000 */
[----:B------:R-:W-:Y:S02]  /*4b80*/  IMAD R45, R3, R42, R45 ;  /* 0x0000002a032d7224 */ /* 0x000fe400078e022d */
[----:B------:R-:W-:Y:S07]  /*4b90*/  IMAD R43, R5, R38, R43 ;  /* 0x00000026052b7224 */ /* 0x000fee00078e022b */
.L_x_79:
[----:B-1----:R-:W-:Y:S01]  /*4ba0*/  @!P1 ISETP.NE.AND P0, PT, R10, 0x1, PT ;  /* 0x000000010a00980c */ /* 0x002fe20003f05270 */
[----:B------:R-:W-:Y:S01]  /*4bb0*/  @!P1 IMAD.HI.U32 R0, R45, R12, RZ ;  /* 0x0000000c2d009227 */ /* 0x000fe200078e00ff */
[----:B------:R-:W-:Y:S01]  /*4bc0*/  @!P1 ISETP.NE.AND P2, PT, R9, 0x1, PT ;  /* 0x000000010900980c */ /* 0x000fe20003f45270 */
[----:B------:R-:W-:Y:S01]  /*4bd0*/  ULOP3.LUT UP0, URZ, UR48, 0x1b0, URZ, 0xc0, !UPT ;  /* 0x000001b030ff7892 */ /* 0x000fe2000f80c0ff */
[----:B------:R-:W-:Y:S01]  /*4be0*/  R2UR UR42, R21 ;  /* 0x00000000152a72ca */ /* 0x000fe200000e0000 */
[----:B------:R-:W-:Y:S01]  /*4bf0*/  @!P1 IMAD.HI.U32 R3, R43, R11, RZ ;  /* 0x0000000b2b039227 */ /* 0x000fe200078e00ff */
[----:B------:R-:W-:Y:S02]  /*4c00*/  @!P1 SHF.R.U32.HI R0, RZ, R13, R0 ;  /* 0x0000000dff009219 */ /* 0x000fe40000011600 */
[----:B------:R-:W-:Y:S01]  /*4c10*/  R2UR UR41, R20 ;  /* 0x00000000142972ca */ /* 0x000fe200000e0000 */
[----:B------:R-:W-:Y:S01]  /*4c20*/  VIADD R112, R112, 0x1 ;  /* 0x0000000170707836 */ /* 0x000fe20000000000 */
[----:B------:R-:W-:Y:S02]  /*4c30*/  @!P1 SHF.R.U32.HI R2, RZ, R14, R3 ;  /* 0x0000000eff029219 */ /* 0x000fe40000011603 */
[----:B------:R-:W-:Y:S02]  /*4c40*/  @!P1 SEL R3, R45, R0, !P2 ;  /* 0x000000002d039207 */ /* 0x000fe40005000000 */
[----:B------:R-:W-:Y:S02]  /*4c50*/  @!P1 SEL R2, R43, R2, !P0 ;  /* 0x000000022b029207 */ /* 0x000fe40004000000 */
[----:B------:R-:W-:Y:S01]  /*4c60*/  @P4 SHF.R.U32.HI R103, RZ, 0x10, R17 ;  /* 0x00000010ff674819 */ /* 0x000fe20000011611 */
[----:B------:R-:W-:Y:S02]  /*4c70*/  USHF.L.U32 UR42, UR42, 0x6, URZ ;  /* 0x000000062a2a7899 */ /* 0x000fe400080006ff */
[----:B------:R-:W-:Y:S02]  /*4c80*/  @!P1 IMAD.IADD R0, R2, 0x1, -R3 ;  /* 0x0000000102009824 */ /* 0x000fe400078e0a03 */
[----:B------:R-:W-:Y:S01]  /*4c90*/  @!P1 IMAD.IADD R2, R3, 0x1, -R2 ;  /* 0x0000000103029824 */ /* 0x000fe200078e0a02 */
[----:B------:R-:W-:Y:S01]  /*4ca0*/  USHF.L.U32 UR41, UR41, 0x7, URZ ;  /* 0x0000000729297899 */ /* 0x000fe200080006ff */
[----:B------:R-:W-:Y:S02]  /*4cb0*/  @!P1 IMAD R45, R0, R9, R45 ;  /* 0x00000009002d9224 */ /* 0x000fe400078e022d */
[----:B------:R-:W-:Y:S01]  /*4cc0*/  @!P1 IMAD R43, R2, R10, R43 ;  /* 0x0000000a022b9224 */ /* 0x000fe200078e022b */
[----:B------:R-:W-:Y:S08]  /*4cd0*/  BRA.U !UP0, `(.L_x_80) ;  /* 0x0000000108407547 */ /* 0x000ff0000b800000 */
[----:B------:R-:W1:Y:S01]  /*4ce0*/  LDCU.64 UR8, c[0x4][0x80] ;  /* 0x01001000ff0877ac */ /* 0x000e620008000a00 */
[----:B------:R-:W-:Y:S01]  /*4cf0*/  MOV R3, 0x0 ;  /* 0x0000000000037802 */ /* 0x000fe20000000f00 */
[----:B------:R-:W-:Y:S02]  /*4d00*/  HFMA2 R12, -RZ, RZ, 0, 5.9604644775390625e-08 ;  /* 0x00000001ff0c7431 */ /* 0x000fe400000001ff */
[----:B------:R-:W-:Y:S02]  /*4d10*/  IMAD.MOV.U32 R8, RZ, RZ, 0x70 ;  /* 0x00000070ff087424 */ /* 0x000fe400078e00ff */
[----:B------:R-:W-:Y:S01]  /*4d20*/  IMAD.MOV.U32 R13, RZ, RZ, RZ ;  /* 0x000000ffff0d7224 */ /* 0x000fe200078e00ff */
[----:B------:R-:W2:Y:S01]  /*4d30*/  LDCU.64 UR6, c[0x4][0x88] ;  /* 0x01001100ff0677ac */ /* 0x000ea20008000a00 */
[----:B------:R-:W3:Y:S01]  /*4d40*/  LDC.64 R2, c[0x4][R3] ;  /* 0x0100000003027b82 */ /* 0x000ee20000000a00 */
[----:B------:R-:W4:Y:S01]  /*4d50*/  LDCU.64 UR4, c[0x4][0x8] ;  /* 0x01000100ff0477ac */ /* 0x000f220008000a00 */
[----:B-1----:R-:W-:Y:S01]  /*4d60*/  MOV R5, UR9 ;  /* 0x0000000900057c02 */ /* 0x002fe20008000f00 */
[----:B------:R-:W-:Y:S01]  /*4d70*/  IMAD.U32 R4, RZ, RZ, UR8 ;  /* 0x00000008ff047e24 */ /* 0x000fe2000f8e00ff */
[----:B--2---:R-:W-:Y:S01]  /*4d80*/  MOV R7, UR7 ;  /* 0x0000000700077c02 */ /* 0x004fe20008000f00 */
[----:B------:R-:W-:Y:S01]  /*4d90*/  IMAD.U32 R6, RZ, RZ, UR6 ;  /* 0x00000006ff067e24 */ /* 0x000fe2000f8e00ff */
[----:B----4-:R-:W-:Y:S01]  /*4da0*/  MOV R11, UR5 ;  /* 0x00000005000b7c02 */ /* 0x010fe20008000f00 */
[----:B------:R-:W-:Y:S02]  /*4db0*/  IMAD.U32 R10, RZ, RZ, UR4 ;  /* 0x00000004ff0a7e24 */ /* 0x000fe4000f8e00ff */
[----:B------:R-:W-:Y:S07]  /*4dc0*/  LEPC R20, `(.L_x_80) ;  /* 0x000000001014794e */ /* 0x000fee0000000000 */
[----:B---3-5:R-:W-:Y:S05]  /*4dd0*/  CALL.ABS.NOINC R2 ;  /* 0x0000000002007343 */ /* 0x028fea0003c00000 */
.L_x_80:
[----:B------:R-:W-:Y:S01]  /*4de0*/  LOP3.LUT P0, RZ, R109, 0x1b0, RZ, 0xc0, !PT ;  /* 0x000001b06dff7812 */ /* 0x000fe2000780c0ff */
[----:B------:R-:W-:Y:S11]  /*4df0*/  BSSY.RECONVERGENT B6, `(.L_x_81) ;  /* 0x0000013000067945 */ /* 0x000ff60003800200 */
[----:B------:R-:W-:Y:S01]  /*4e00*/  @!UPT UIADD3 URZ, UPT, UPT, URZ, URZ, URZ ;  /* 0x000000fffffff290 */ /* 0x000fe2000fffe0ff */
[----:B------:R-:W-:Y:S05]  /*4e10*/  @!P0 BRA `(.L_x_82) ;  /* 0x0000000000408947 */ /* 0x000fea0003800000 */
        /* <DEDUP_REMOVED lines=16> */
.L_x_82:
[----:B------:R-:W-:Y:S05]  /*4f20*/  BSYNC.RECONVERGENT B6 ;  /* 0x0000000000067941 */ /* 0x000fea0003800200 */
.L_x_81:
[----:B------:R-:W-:Y:S01]  /*4f30*/  ISETP.NE.U32.AND P4, PT, R90, RZ, PT ;  /* 0x000000ff5a00720c */ /* 0x000fe20003f85070 */
[----:B------:R-:W-:Y:S01]  /*4f40*/  UISETP.NE.AND UP2, UPT, UR50, URZ, UPT ;  /* 0x000000ff3200728c */ /* 0x000fe2000bf45270 */
[----:B------:R-:W-:Y:S01]  /*4f50*/  ISETP.NE.U32.AND P2, PT, RZ, UR38, PT ;  /* 0x00000026ff007c0c */ /* 0x000fe2000bf45070 */
[----:B------:R-:W-:Y:S01]  /*4f60*/  UISETP.NE.U32.AND UP1, UPT, UR44, URZ, UPT ;  /* 0x000000ff2c00728c */ /* 0x000fe2000bf25070 */
[----:B------:R-:W-:Y:S01]  /*4f70*/  ISETP.NE.AND.EX P4, PT, R91, RZ, PT, P4 ;  /* 0x000000ff5b00720c */ /* 0x000fe20003f85340 */
[----:B------:R-:W-:Y:S01]  /*4f80*/  UPLOP3.LUT UP0, UPT, UPT, UPT, UPT, 0x40, 0x4 ;  /* 0x000000000004789c */ /* 0x000fe20003f0e870 */
[----:B------:R-:W-:Y:S01]  /*4f90*/  ISETP.NE.AND.EX P2, PT, RZ, UR39, PT, P2 ;  /* 0x00000027ff007c0c */ /* 0x000fe2000bf45320 */
[----:B------:R-:W-:Y:S01]  /*4fa0*/  UISETP.NE.AND.EX UP1, UPT, UR45, URZ, UPT, UP1 ;  /* 0x000000ff2d00728c */ /* 0x000fe2000bf25310 */
[----:B------:R-:W-:Y:S04]  /*4fb0*/  PLOP3.LUT P1, PT, PT, PT, UP2, 0x80, 0x8 ;  /* 0x000000000008781c */ /* 0x000fe80003f2f028 */
[----:B------:R-:W-:Y:S06]  /*4fc0*/  @UP2 UPLOP3.LUT UP0, UPT, UPT, UPT, UP1, 0x80, 0x8 ;  /* 0x000000000008289c */ /* 0x000fec0003f0f010 */
[----:B------:R-:W-:Y:S01]  /*4fd0*/  PLOP3.LUT P0, PT, PT, PT, UP0, 0x80, 0x8 ;  /* 0x000000000008781c */ /* 0x000fe20003f0f008 */
[----:B------:R-:W-:Y:S01]  /*4fe0*/  @!UPT UIADD3 URZ, UPT, UPT, URZ, URZ, URZ ;  /* 0x000000fffffff290 */ /* 0x000fe2000fffe0ff */
[----:B------:R-:W-:Y:S11]  /*4ff0*/  BRA.U !UP1, `(.L_x_83) ;  /* 0x0000000109387547 */ /* 0x000ff6000b800000 */
[----:B------:R-:W-:Y:S01]  /*5000*/  UISETP.NE.U32.AND UP0, UPT, UR38, URZ, UPT ;  /* 0x000000ff2600728c */ /* 0x000fe2000bf05070 */
[----:B------:R-:W-:Y:S02]  /*5010*/  HFMA2 R0, -RZ, RZ, 0, 5.9604644775390625e-08 ;  /* 0x00000001ff007431 */ /* 0x000fe400000001ff */
[----:B------:R-:W-:Y:S01]  /*5020*/  IMAD.MOV.U32 R95, RZ, RZ, 0x1 ;  /* 0x00000001ff5f7424 */ /* 0x000fe200078e00ff */
[----:B------:R-:W-:Y:S06]  /*5030*/  UISETP.NE.AND.EX UP0, UPT, UR39, URZ, UPT, UP0 ;  /* 0x000000ff2700728c */ /* 0x000fec000bf05300 */
[----:B------:R-:W-:Y:S05]  /*5040*/  PLOP3.LUT P3, PT, PT, PT, UP0, 0x80, 0x8 ;  /* 0x000000000008781c */ /* 0x000fea0003f6f008 */
[----:B------:R-:W1:Y:S01]  /*5050*/  @UP0 LDCU.64 UR6, c[0x0][0x888] ;  /* 0x00011100ff0607ac */ /* 0x000e620008000a00 */
[----:B------:R-:W-:Y:S07]  /*5060*/  @UP0 UIMAD UR4, UR36, UR44, URZ ;  /* 0x0000002c240402a4 */ /* 0x000fee000f8e02ff */
[----:B------:R-:W-:Y:S01]  /*5070*/  @!P3 PRMT R95, R0, 0x7610, R95 ;  /* 0x00007610005fb816 */ /* 0x000fe2000000005f */
[----:B-1----:R-:W-:Y:S03]  /*5080*/  @UP0 UIMAD.WIDE UR6, UR4, 0x4, UR6 ;  /* 0x00000004040608a5 */ /* 0x002fe6000f8e0206 */
[----:B------:R-:W1:Y:S03]  /*5090*/  @!UP0 LDCU UR4, c[0x0][0x880] ;  /* 0x00011000ff0487ac */ /* 0x000e660008000800 */
[----:B------:R-:W-:Y:S01]  /*50a0*/  IMAD.U32 R2, RZ, RZ, UR6 ;  /* 0x00000006ff027e24 */ /* 0x000fe2000f8e00ff */
[----:B------:R-:W-:Y:S05]  /*50b0*/  MOV R3, UR7 ;  /* 0x0000000700037c02 */ /* 0x000fea0008000f00 */
[----:B-----5:R2:W5:Y:S02]  /*50c0*/  @P3 LDG.E R49, desc[UR46][R2.64] ;  /* 0x0000002e02313981 */ /* 0x020564000c1e1900 */
[----:B-12---:R-:W-:Y:S02]  /*50d0*/  @!P3 IMAD.U32 R49, RZ, RZ, UR4 ;  /* 0x00000004ff31be24 */ /* 0x006fe4000f8e00ff */
.L_x_83:
[----:B------:R-:W-:Y:S05]  /*50e0*/  @!P4 BRA `(.L_x_84) ;  /* 0x000000000020c947 */ /* 0x000fea0003800000 */
[----:B------:R-:W-:Y:S04]  /*50f0*/  ISETP.NE.U32.AND P3, PT, R88, RZ, PT ;  /* 0x000000ff5800720c */ /* 0x000fe80003f65070 */
[----:B------:R-:W-:Y:S11]  /*5100*/  ISETP.NE.AND.EX P3, PT, R89, RZ, PT, P3 ;  /* 0x000000ff5900720c */ /* 0x000ff60003f65330 */
[----:B------:R-:W-:Y:S02]  /*5110*/  @!UPT UIADD3 URZ, UPT, UPT, URZ, URZ, URZ ;  /* 0x000000fffffff290 */ /* 0x000fe4000fffe0ff */
[----:B------:R-:W1:Y:S01]  /*5120*/  @P3 LDC.64 R2, c[0x0][0x8a8] ;  /* 0x00022a00ff023b82 */ /* 0x000e620000000a00 */
[----:B------:R-:W-:Y:S04]  /*5130*/  @P3 IMAD R0, R90, UR36, RZ ;  /* 0x000000245a003c24 */ /* 0x000fe8000f8e02ff */
[----:B-1----:R-:W-:Y:S05]  /*5140*/  @P3 IMAD.WIDE R2, R0, 0x4, R2 ;  /* 0x0000000400023825 */ /* 0x002fea00078e0202 */
[----:B-----5:R1:W5:Y:S02]  /*5150*/  @P3 LDG.E R47, desc[UR46][R2.64] ;  /* 0x0000002e022f3981 */ /* 0x020364000c1e1900 */
[----:B-1----:R-:W2:Y:S02]  /*5160*/  @!P3 LDC R47, c[0x0][0x8a0] ;  /* 0x00022800ff2fbb82 */ /* 0x002ea40000000800 */
.L_x_84:
[----:B-----5:R-:W-:Y:S01]  /*5170*/  FSETP.NEU.AND P4, PT, R49, RZ, PT ;  /* 0x000000ff3100720b */ /* 0x020fe20003f8d000 */
[----:B------:R-:W-:Y:S01]  /*5180*/  BSSY B1, `(.L_x_85) ;  /* 0x0000042000017945 */ /* 0x000fe20003800000 */
[----:B------:R-:W-:Y:S01]  /*5190*/  SEL R7, RZ, 0xffffffff, P2 ;  /* 0xffffffffff077807 */ /* 0x000fe20001000000 */
[----:B------:R-:W-:Y:S01]  /*51a0*/  IMAD.MOV.U32 R115, RZ, RZ, 0x1 ;  /* 0x00000001ff737424 */ /* 0x000fe200078e00ff */
[----:B------:R-:W-:Y:S02]  /*51b0*/  LOP3.LUT P3, RZ, R95, 0xff, RZ, 0xc0, !PT ;  /* 0x000000ff5fff7812 */ /* 0x000fe4000786c0ff */
[----:B------:R-:W-:Y:S02]  /*51c0*/  CS2R R86, SRZ ;  /* 0x0000000000567805 */ /* 0x000fe4000001ff00 */
[----:B------:R-:W-:Y:S02]  /*51d0*/  @P1 SEL R4, RZ, 0xffffffff, P4 ;  /* 0xffffffffff041807 */ /* 0x000fe40002000000 */
[----:B------:R-:W-:Y:S02]  /*51e0*/  CS2R R84, SRZ ;  /* 0x0000000000547805 */ /* 0x000fe4000001ff00 */
[----:B------:R-:W-:Y:S02]  /*51f0*/  LEA R0, R105, UR49, 0x3 ;  /* 0x0000003169007c11 */ /* 0x000fe4000f8e18ff */
[----:B------:R-:W-:Y:S02]  /*5200*/  CS2R R82, SRZ ;  /* 0x0000000000527805 */ /* 0x000fe4000001ff00 */
[----:B------:R-:W-:Y:S02]  /*5210*/  @P0 SEL R4, R7, R4, !P3 ;  /* 0x0000000407040207 */ /* 0x000fe40005800000 */
[----:B------:R-:W-:Y:S02]  /*5220*/  CS2R R80, SRZ ;  /* 0x0000000000507805 */ /* 0x000fe4000001ff00 */
[----:B------:R-:W-:Y:S02]  /*5230*/  LEA R113, R44, UR49, 0x3 ;  /* 0x000000312c717c11 */ /* 0x000fe4000f8e18ff */
[----:B------:R-:W-:Y:S02]  /*5240*/  @P1 LOP3.LUT R4, R4, 0x1, RZ, 0xc0, !PT ;  /* 0x0000000104041812 */ /* 0x000fe400078ec0ff */
[----:B------:R-:W-:Y:S02]  /*5250*/  SHF.L.U32 R2, R107, 0x1f, RZ ;  /* 0x0000001f6b027819 */ /* 0x000fe400000006ff */
[----:B------:R-:W-:Y:S02]  /*5260*/  ISETP.NE.U32.OR P6, PT, R4, 0x1, !P1 ;  /* 0x000000010400780c */ /* 0x000fe40004fc5470 */
[----:B------:R-:W-:Y:S02]  /*5270*/  PLOP3.LUT P2, PT, PT, PT, UP1, 0x80, 0x8 ;  /* 0x000000000008781c */ /* 0x000fe40003f4f018 */
[----:B------:R-:W-:Y:S02]  /*5280*/  LEA.HI R5, R44, R44, RZ, 0x1 ;  /* 0x0000002c2c057211 */ /* 0x000fe400078f08ff */
[----:B------:R-:W-:Y:S02]  /*5290*/  SEL R4, RZ, 0xffffffff, P4 ;  /* 0xffffffffff047807 */ /* 0x000fe40002000000 */
[----:B------:R-:W-:Y:S01]  /*52a0*/  P2R R114, PR, RZ, 0x40 ;  /* 0x00000040ff727803 */ /* 0x000fe20000000000 */
[C---:B------:R-:W-:Y:S01]  /*52b0*/  IMAD.SHL.U32 R3, R5.reuse, 0x40, RZ ;  /* 0x0000004005037824 */ /* 0x040fe200078e00ff */
[----:B------:R-:W-:Y:S03]  /*52c0*/  LOP3.LUT R5, R5, 0xffe, RZ, 0xc0, !PT ;  /* 0x00000ffe05057812 */ /* 0x000fe600078ec0ff */
[----:B------:R-:W-:Y:S02]  /*52d0*/  @P6 SHF.L.U32 R9, R104, 0x1f, RZ ;  /* 0x0000001f68096819 */ /* 0x000fe400000006ff */
[----:B------:R-:W-:Y:S01]  /*52e0*/  @P2 SEL R4, R7, R4, !P3 ;  /* 0x0000000407042207 */ /* 0x000fe20005800000 */
[----:B------:R-:W-:Y:S01]  /*52f0*/  IMAD.IADD R48, R44, 0x1, -R5 ;  /* 0x000000012c307824 */ /* 0x000fe200078e0a05 */
[----:B------:R-:W1:Y:S01]  /*5300*/  @P6 SYNCS.PHASECHK.TRANS64.TRYWAIT P1, [R0+URZ+0x30], R9 ;  /* 0x00003009000065a7 */ /* 0x000e6200080211ff */
[----:B------:R-:W-:Y:S02]  /*5310*/  LOP3.LUT R3, R3, 0xffffff80, RZ, 0xc0, !PT ;  /* 0xffffff8003037812 */ /* 0x000fe400078ec0ff */
[----:B------:R-:W-:Y:S03]  /*5320*/  LOP3.LUT R4, R4, 0x1, RZ, 0xc0, !PT ;  /* 0x0000000104047812 */ /* 0x000fe600078ec0ff */
[----:B------:R-:W-:Y:S01]  /*5330*/  IMAD.IADD R3, R46, 0x1, R3 ;  /* 0x000000012e037824 */ /* 0x000fe200078e0203 */
[----:B------:R-:W-:Y:S03]  /*5340*/  ISETP.NE.U32.AND P5, PT, R4, 0x1, PT ;  /* 0x000000010400780c */ /* 0x000fe60003fa5070 */
[----:B------:R-:W-:Y:S01]  /*5350*/  IMAD R48, R48, 0x100000, R3 ;  /* 0x0010000030307824 */ /* 0x000fe200078e0203 */
[----:B------:R-:W-:Y:S01]  /*5360*/  P2R R124, PR, RZ, 0x20 ;  /* 0x00000020ff7c7803 */ /* 0x000fe20000000000 */
[----:B------:R3:W4:Y:S01]  /*5370*/  SYNCS.PHASECHK.TRANS64.TRYWAIT P0, [R113+URZ+0x80], R2 ;  /* 0x00008002710075a7 */ /* 0x00072200080011ff */
[----:B-1----:R-:W-:Y:S01]  /*5380*/  @P6 SEL R115, RZ, 0x1, !P1 ;  /* 0x00000001ff736807 */ /* 0x002fe20004800000 */
[----:B---3--:R-:W-:Y:S06]  /*5390*/  @!P6 BRA `(.L_x_86) ;  /* 0x000000000080e947 */ /* 0x008fec0003800000 */
[----:B------:R-:W-:Y:S01]  /*53a0*/  @P5 IMAD R5, R105, 0x1000, R100 ;  /* 0x0000100069055824 */ /* 0x000fe200078e0264 */
[----:B------:R-:W-:Y:S01]  /*53b0*/  ISETP.NE.AND P1, PT, R115, RZ, PT ;  /* 0x000000ff7300720c */ /* 0x000fe20003f25270 */
[----:B------:R-:W-:Y:S01]  /*53c0*/  BSSY B0, `(.L_x_87) ;  /* 0x000000b000007945 */ /* 0x000fe20003800000 */
[----:B------:R-:W-:Y:S01]  /*53d0*/  CS2R R82, SRZ ;  /* 0x0000000000527805 */ /* 0x000fe2000001ff00 */
[----:B------:R-:W-:Y:S01]  /*53e0*/  @P5 VIADD R4, R5, UR49 ;  /* 0x0000003105045c36 */ /* 0x000fe20008000000 */
[----:B------:R-:W-:Y:S02]  /*53f0*/  CS2R R80, SRZ ;  /* 0x0000000000507805 */ /* 0x000fe4000001ff00 */
[----:B------:R-:W-:Y:S02]  /*5400*/  CS2R R86, SRZ ;  /* 0x0000000000567805 */ /* 0x000fe4000001ff00 */
[----:B------:R-:W-:Y:S01]  /*5410*/  CS2R R84, SRZ ;  /* 0x0000000000547805 */ /* 0x000fe2000001ff00 */
[----:B------:R-:W-:Y:S04]  /*5420*/  @P5 IMAD R4, R108, -0x10, R4 ;  /* 0xfffffff06c045824 */ /* 0x000fe800078e0204 */
[----:B------:R-:W-:Y:S05]  /*5430*/  @P1 BRA `(.L_x_88) ;  /* 0x00000000000c1947 */ /* 0x000fea0003800000 */
[----:B------:R-:W-:Y:S04]  /*5440*/  SHF.L.U32 R3, R104, 0x1f, RZ ;  /* 0x0000001f68037819 */ /* 0x000fe800000006ff */
[----:B------:R-:W1:Y:S02]  /*5450*/  SYNCS.PHASECHK.TRANS64.TRYWAIT P1, [R0+URZ+0x30], R3 ;  /* 0x00003003000075a7 */ /* 0x000e6400080211ff */
[----:B-1----:R-:W-:Y:S05]  /*5460*/  @!P1 BRA `(.L_x_89) ;  /* 0x0000002000d89947 */ /* 0x002fea0003800000 */
.L_x_88:
[----:B------:R-:W-:Y:S05]  /*5470*/  BSYNC B0 ;  /* 0x0000000000007941 */ /* 0x000fea0003800000 */
.L_x_87:
[----:B------:R-:W-:Y:S01]  /*5480*/  ISETP.NE.AND P1, PT, R124, RZ, PT ;  /* 0x000000ff7c00720c */ /* 0x000fe20003f25270 */
[----:B-1----:R-:W-:Y:S02]  /*5490*/  VIADD R3, R0, 0x40 ;  /* 0x0000004000037836 */ /* 0x002fe40000000000 */
[----:B------:R-:W-:Y:S02]  /*54a0*/  IMAD.U32 R0, RZ, RZ, UR37 ;  /* 0x00000025ff007e24 */ /* 0x000fe4000f8e00ff */
[----:B------:R-:W-:Y:S03]  /*54b0*/  VIADD R105, R105, 0x1 ;  /* 0x0000000169697836 */ /* 0x000fe60000000000 */
[----:B------:R-:W-:Y:S05]  /*54c0*/  PRMT R0, R0, 0x654, R3 ;  /* 0x0000065400007816 */ /* 0x000fea0000000003 */
[----:B------:R1:W3:Y:S04]  /*54d0*/  @P1 LDS.128 R80, [R5+UR49+0x200] ;  /* 0x0002003105501984 */ /* 0x0002e80008000c00 */
[----:B------:R1:W1:Y:S01]  /*54e0*/  @P1 LDS.128 R84, [R4+0x210] ;  /* 0x0002100004541984 */ /* 0x0002620000000c00 */
[C---:B------:R-:W-:Y:S01]  /*54f0*/  ISETP.NE.AND P1, PT, R105.reuse, 0x2, PT ;  /* 0x000000026900780c */ /* 0x040fe20003f25270 */
[----:B------:R-:W-:Y:S01]  /*5500*/  @!PT LDS RZ, [RZ] ;  /* 0x00000000fffff984 */ /* 0x000fe20000000800 */
[----:B------:R-:W-:Y:S01]  /*5510*/  @!PT LDS RZ, [RZ] ;  /* 0x00000000fffff984 */ /* 0x000fe20000000800 */
[----:B------:R-:W-:Y:S01]  /*5520*/  @!PT LDS RZ, [RZ] ;  /* 0x00000000fffff984 */ /* 0x000fe20000000800 */
[----:B------:R-:W-:Y:S01]  /*5530*/  @!PT LDS RZ, [RZ] ;  /* 0x00000000fffff984 */ /* 0x000fe20000000800 */
[----:B------:R5:W-:Y:S06]  /*5540*/  MEMBAR.ALL.CTA ;  /* 0x0000000000007992 */ /* 0x000bec0000008000 */
[----:B-----5:R-:W5:Y:S01]  /*5550*/  FENCE.VIEW.ASYNC.S ;  /* 0x00000000000073c6 */ /* 0x020f620000000000 */
[----:B------:R-:W-:Y:S02]  /*5560*/  SEL R3, RZ, 0x1, P1 ;  /* 0x00000001ff037807 */ /* 0x000fe40000800000 */
[----:B------:R-:W-:Y:S02]  /*5570*/  SEL R105, R105, RZ, P1 ;  /* 0x000000ff69697207 */ /* 0x000fe40000800000 */
[----:B------:R-:W-:Y:S01]  /*5580*/  LOP3.LUT R104, R104, R3, RZ, 0x3c, !PT ;  /* 0x0000000368687212 */ /* 0x000fe200078e3cff */
[----:B-----5:R1:W-:Y:S06]  /*5590*/  SYNCS.ARRIVE.TRANS64.RED.A1T0 RZ, [R0+URZ], RZ ;  /* 0x000000ff00ff79a7 */ /* 0x0203ec00081004ff */
.L_x_86:
[----:B------:R-:W-:Y:S05]  /*55a0*/  BSYNC B1 ;  /* 0x0000000000017941 */ /* 0x000fea0003800000 */
.L_x_85:
[----:B-1----:R-:W-:Y:S04]  /*55b0*/  SHF.R.U32.HI R0, RZ, 0x15, R48 ;  /* 0x00000015ff007819 */ /* 0x002fe80000011630 */
[----:B------:R-:W-:Y:S01]  /*55c0*/  LOP3.LUT P1, RZ, R0, 0x3, R101, 0x48, !PT ;  /* 0x0000000300ff7812 */ /* 0x000fe20007824865 */
[----:B------:R-:W-:Y:S01]  /*55d0*/  @!UPT UIADD3 URZ, UPT, UPT, URZ, URZ, URZ ;  /* 0x000000fffffff290 */ /* 0x000fe2000fffe0ff */
[----:B----4-:R-:W-:Y:S11]  /*55e0*/  @P0 BRA `(.L_x_90) ;  /* 0x0000000000080947 */ /* 0x010ff60003800000 */
[----:B------:R-:W1:Y:S02]  /*55f0*/  SYNCS.PHASECHK.TRANS64.TRYWAIT P0, [R113+URZ+0x80], R2 ;  /* 0x00008002710075a7 */ /* 0x000e6400080011ff */
[----:B-1----:R-:W-:Y:S05]  /*5600*/  @!P0 BRA `(.L_x_91) ;  /* 0x0000002000848947 */ /* 0x002fea0003800000 */
.L_x_90:
[----:B------:R-:W-:Y:S05]  /*5610*/  @!P1 BRA `(.L_x_92) ;  /* 0x0000000000409947 */ /* 0x000fea0003800000 */
[----:B------:R-:W4:Y:S01]  /*5620*/  LDCU.64 UR8, c[0x4][0x70] ;  /* 0x01000e00ff0877ac */ /* 0x000f220008000a00 */
[----:B------:R-:W-:Y:S01]  /*5630*/  MOV R3, 0x0 ;  /* 0x0000000000037802 */ /* 0x000fe20000000f00 */
[----:B------:R-:W-:Y:S02]  /*5640*/  HFMA2 R12, -RZ, RZ, 0, 5.9604644775390625e-08 ;  /* 0x00000001ff0c7431 */ /* 0x000fe400000001ff */
[----:B------:R-:W-:Y:S02]  /*5650*/  IMAD.MOV.U32 R8, RZ, RZ, 0x192 ;  /* 0x00000192ff087424 */ /* 0x000fe400078e00ff */
[----:B------:R-:W-:Y:S01]  /*5660*/  IMAD.MOV.U32 R13, RZ, RZ, RZ ;  /* 0x000000ffff0d7224 */ /* 0x000fe200078e00ff */
[----:B------:R-:W5:Y:S01]  /*5670*/  LDCU.64 UR6, c[0x4][0x78] ;  /* 0x01000f00ff0677ac */ /* 0x000f620008000a00 */
[----:B-1----:R-:W1:Y:S01]  /*5680*/  LDC.64 R2, c[0x4][R3] ;  /* 0x0100000003027b82 */ /* 0x002e620000000a00 */
[----:B------:R-:W2:Y:S01]  /*5690*/  LDCU.64 UR4, c[0x4][0x10] ;  /* 0x01000200ff0477ac */ /* 0x000ea20008000a00 */
[----:B----4-:R-:W-:Y:S01]  /*56a0*/  MOV R5, UR9 ;  /* 0x0000000900057c02 */ /* 0x010fe20008000f00 */
[----:B------:R-:W-:Y:S01]  /*56b0*/  IMAD.U32 R4, RZ, RZ, UR8 ;  /* 0x00000008ff047e24 */ /* 0x000fe2000f8e00ff */
[----:B-----5:R-:W-:Y:S01]  /*56c0*/  MOV R7, UR7 ;  /* 0x0000000700077c02 */ /* 0x020fe20008000f00 */
[----:B------:R-:W-:Y:S01]  /*56d0*/  IMAD.U32 R6, RZ, RZ, UR6 ;  /* 0x00000006ff067e24 */ /* 0x000fe2000f8e00ff */
[----:B--2---:R-:W-:Y:S01]  /*56e0*/  MOV R11, UR5 ;  /* 0x00000005000b7c02 */ /* 0x004fe20008000f00 */
[----:B------:R-:W-:Y:S02]  /*56f0*/  IMAD.U32 R10, RZ, RZ, UR4 ;  /* 0x00000004ff0a7e24 */ /* 0x000fe4000f8e00ff */
[----:B------:R-:W-:Y:S07]  /*5700*/  LEPC R20, `(.L_x_92) ;  /* 0x000000001014794e */ /* 0x000fee0000000000 */
[----:B-1-3--:R-:W-:Y:S05]  /*5710*/  CALL.ABS.NOINC R2 ;  /* 0x0000000002007343 */ /* 0x00afea0003c00000 */
.L_x_92:
[-C--:B---3--:R-:W-:Y:S01]  /*5720*/  F2FP.F16.E4M3.UNPACK_B R51, R80.reuse ;  /* 0x00000050ff33723e */ /* 0x088fe200020006ff */
[----:B------:R-:W-:Y:S05]  /*5730*/  WARPSYNC.ALL ;  /* 0x0000000000007948 */ /* 0x000fea0003800000 */
[----:B------:R-:W-:Y:S01]  /*5740*/  R2UR UR4, R48 ;  /* 0x00000000300472ca */ /* 0x000fe200000e0000 */
[--C-:B------:R-:W-:Y:S01]  /*5750*/  HADD2.F32 R50, -RZ, R51.reuse.H0_H0 ;  /* 0x20000033ff327230 */ /* 0x100fe20000004100 */
[----:B------:R-:W-:Y:S01]  /*5760*/  F2FP.F16.E4M3.UNPACK_B R53, R80.H1 ;  /* 0x00000050ff35723e */ /* 0x000fe200030006ff */
[----:B------:R-:W-:Y:S01]  /*5770*/  HADD2.F32 R51, -RZ, R51.H1_H1 ;  /* 0x30000033ff337230 */ /* 0x000fe20000004100 */
[-C--:B------:R-:W-:Y:S01]  /*5780*/  F2FP.F16.E4M3.UNPACK_B R55, R81.reuse ;  /* 0x00000051ff37723e */ /* 0x080fe200020006ff */
[----:B------:R-:W-:Y:S01]  /*5790*/  BSSY.RECONVERGENT B0, `(.L_x_93) ;  /* 0x0000099000007945 */ /* 0x000fe20003800200 */
[----:B------:R-:W-:Y:S01]  /*57a0*/  F2FP.F16.E4M3.UNPACK_B R57, R81.H1 ;  /* 0x00000051ff39723e */ /* 0x000fe200030006ff */
[--C-:B------:R-:W-:Y:S01]  /*57b0*/  HADD2.F32 R52, -RZ, R53.reuse.H0_H0 ;  /* 0x20000035ff347230 */ /* 0x100fe20000004100 */
[-C--:B------:R-:W-:Y:S01]  /*57c0*/  F2FP.F16.E4M3.UNPACK_B R59, R82.reuse ;  /* 0x00000052ff3b723e */ /* 0x080fe200020006ff */
[----:B------:R-:W-:Y:S01]  /*57d0*/  HADD2.F32 R54, -RZ, R53.H1_H1 ;  /* 0x30000035ff367230 */ /* 0x000fe20000004100 */
[----:B------:R-:W-:Y:S01]  /*57e0*/  F2FP.F16.E4M3.UNPACK_B R61, R82.H1 ;  /* 0x00000052ff3d723e */ /* 0x000fe200030006ff */
[--C-:B------:R-:W-:Y:S01]  /*57f0*/  HADD2.F32 R53, -RZ, R55.reuse.H0_H0 ;  /* 0x20000037ff357230 */ /* 0x100fe20000004100 */
[-C--:B------:R-:W-:Y:S01]  /*5800*/  F2FP.F16.E4M3.UNPACK_B R63, R83.reuse ;  /* 0x00000053ff3f723e */ /* 0x080fe200020006ff */
[----:B------:R-:W-:Y:S01]  /*5810*/  LDTM.16dp32bit_t0_t15.x32 R4, tmem[UR4] ;  /* 0x00000004000479ee */ /* 0x000fe20008a80000 */
[----:B------:R-:W2:Y:S01]  /*5820*/  LDTM.16dp32bit_t16_t31.x32 R4, tmem[UR4+0x20] ;  /* 0x00002004000479ee */ /* 0x000ea20008aa0000 */
[----:B------:R-:W-:Y:S01]  /*5830*/  SHF.L.U32 R125, R102, 0x4, RZ ;  /* 0x00000004667d7819 */ /* 0x000fe200000006ff */
[----:B------:R-:W-:Y:S01]  /*5840*/  HADD2.F32 R56, -RZ, R55.H1_H1 ;  /* 0x30000037ff387230 */ /* 0x000fe20000004100 */
[----:B------:R-:W-:Y:S01]  /*5850*/  ISETP.NE.AND P6, PT, R114, RZ, PT ;  /* 0x000000ff7200720c */ /* 0x000fe20003fc5270 */
[----:B------:R-:W-:Y:S01]  /*5860*/  HADD2.F32 R60, -RZ, R59.H1_H1 ;  /* 0x3000003bff3c7230 */ /* 0x000fe20000004100 */
[----:B------:R-:W-:Y:S01]  /*5870*/  IADD3 R114, PT, PT, R100, UR49, RZ ;  /* 0x0000003164727c10 */ /* 0x000fe2000fffe0ff */
[----:B------:R-:W-:Y:S01]  /*5880*/  HADD2.F32 R64, -RZ, R63.H1_H1 ;  /* 0x3000003fff407230 */ /* 0x000fe20000004100 */
[----:B------:R-:W-:Y:S01]  /*5890*/  F2FP.F16.E4M3.UNPACK_B R65, R83.H1 ;  /* 0x00000053ff41723e */ /* 0x000fe200030006ff */
[--C-:B------:R-:W-:Y:S01]  /*58a0*/  HADD2.F32 R55, -RZ, R57.reuse.H0_H0 ;  /* 0x20000039ff377230 */ /* 0x100fe20000004100 */
[----:B------:R-:W-:Y:S01]  /*58b0*/  IADD3 R114, PT, PT, R114, R125, RZ ;  /* 0x0000007d72727210 */ /* 0x000fe20007ffe0ff */
[----:B------:R-:W-:Y:S01]  /*58c0*/  HADD2.F32 R58, -RZ, R57.H1_H1 ;  /* 0x30000039ff3a7230 */ /* 0x000fe20000004100 */
[-C--:B------:R-:W-:Y:S01]  /*58d0*/  F2FP.F16.E4M3.UNPACK_B R67, R84.reuse ;  /* 0x00000054ff43723e */ /* 0x080fe200020006ff */
[----:B------:R-:W-:Y:S01]  /*58e0*/  HADD2.F32 R57, -RZ, R59.H0_H0 ;  /* 0x2000003bff397230 */ /* 0x000fe20000004100 */
[----:B------:R-:W-:Y:S01]  /*58f0*/  F2FP.F16.E4M3.UNPACK_B R69, R84.H1 ;  /* 0x00000054ff45723e */ /* 0x000fe200030006ff */
[----:B------:R-:W-:Y:S01]  /*5900*/  HADD2.F32 R59, -RZ, R61.H0_H0 ;  /* 0x2000003dff3b7230 */ /* 0x000fe20000004100 */
[-C--:B------:R-:W-:Y:S01]  /*5910*/  F2FP.F16.E4M3.UNPACK_B R71, R85.reuse ;  /* 0x00000055ff47723e */ /* 0x080fe200020006ff */
[----:B------:R-:W-:Y:S01]  /*5920*/  HADD2.F32 R68, -RZ, R67.H1_H1 ;  /* 0x30000043ff447230 */ /* 0x000fe20000004100 */
[----:B------:R-:W-:Y:S01]  /*5930*/  F2FP.F16.E4M3.UNPACK_B R73, R85.H1 ;  /* 0x00000055ff49723e */ /* 0x000fe200030006ff */
[----:B------:R-:W-:Y:S01]  /*5940*/  HADD2.F32 R62, -RZ, R61.H1_H1 ;  /* 0x3000003dff3e7230 */ /* 0x000fe20000004100 */
[-C--:B------:R-:W-:Y:S01]  /*5950*/  F2FP.F16.E4M3.UNPACK_B R75, R86.reuse ;  /* 0x00000056ff4b723e */ /* 0x080fe200020006ff */
[----:B------:R-:W-:Y:S01]  /*5960*/  HADD2.F32 R61, -RZ, R63.H0_H0 ;  /* 0x2000003fff3d7230 */ /* 0x000fe20000004100 */
[----:B------:R-:W-:Y:S01]  /*5970*/  F2FP.F16.E4M3.UNPACK_B R77, R86.H1 ;  /* 0x00000056ff4d723e */ /* 0x000fe200030006ff */
[----:B------:R-:W-:Y:S01]  /*5980*/  HADD2.F32 R72, -RZ, R71.H1_H1 ;  /* 0x30000047ff487230 */ /* 0x000fe20000004100 */
[----:B------:R-:W-:Y:S01]  /*5990*/  F2FP.F16.E4M3.UNPACK_B R79, R87.H1 ;  /* 0x00000057ff4f723e */ /* 0x000fe200030006ff */
[C---:B--2---:R-:W-:Y:S01]  /*59a0*/  FMUL R0, R47.reuse, R4 ;  /* 0x000000042f007220 */ /* 0x044fe20000400000 */
[C---:B-1----:R-:W-:Y:S01]  /*59b0*/  FMUL R2, R47.reuse, R5 ;  /* 0x000000052f027220 */ /* 0x042fe20000400000 */
[C---:B------:R-:W-:Y:S01]  /*59c0*/  FMUL R4, R47.reuse, R8 ;  /* 0x000000082f047220 */ /* 0x040fe20000400000 */
[----:B------:R-:W-:Y:S01]  /*59d0*/  FMUL R5, R47, R9 ;  /* 0x000000092f057220 */ /* 0x000fe20000400000 */
[C---:B------:R-:W-:Y:S01]  /*59e0*/  FFMA R0, R49.reuse, R50, R0 ;  /* 0x0000003231007223 */ /* 0x040fe20000000000 */
[----:B------:R-:W-:Y:S01]  /*59f0*/  FFMA R2, R49, R51, R2 ;  /* 0x0000003331027223 */ /* 0x000fe20000000002 */
[C---:B------:R-:W-:Y:S01]  /*5a00*/  FMUL R8, R47.reuse, R12 ;  /* 0x0000000c2f087220 */ /* 0x040fe20000400000 */
[C---:B------:R-:W-:Y:S01]  /*5a10*/  FMUL R9, R47.reuse, R13 ;  /* 0x0000000d2f097220 */ /* 0x040fe20000400000 */
[C---:B------:R-:W-:Y:S01]  /*5a20*/  FMUL R12, R47.reuse, R16 ;  /* 0x000000102f0c7220 */ /* 0x040fe20000400000 */
[C---:B------:R-:W-:Y:S01]  /*5a30*/  FMUL R13, R47.reuse, R17 ;  /* 0x000000112f0d7220 */ /* 0x040fe20000400000 */
[C---:B------:R-:W-:Y:S01]  /*5a40*/  FMUL R16, R47.reuse, R20 ;  /* 0x000000142f107220 */ /* 0x040fe20000400000 */
[C---:B------:R-:W-:Y:S01]  /*5a50*/  FMUL R17, R47.reuse, R21 ;  /* 0x000000152f117220 */ /* 0x040fe20000400000 */
[C---:B------:R-:W-:Y:S01]  /*5a60*/  FMUL R20, R47.reuse, R24 ;  /* 0x000000182f147220 */ /* 0x040fe20000400000 */
[C---:B------:R-:W-:Y:S01]  /*5a70*/  FMUL R21, R47.reuse, R25 ;  /* 0x000000192f157220 */ /* 0x040fe20000400000 */
[----:B------:R-:W-:Y:S02]  /*5a80*/  HADD2.F32 R76, -RZ, R75.H1_H1 ;  /* 0x3000004bff4c7230 */ /* 0x000fe40000004100 */
[C---:B------:R-:W-:Y:S01]  /*5a90*/  FMUL R24, R47.reuse, R28 ;  /* 0x0000001c2f187220 */ /* 0x040fe20000400000 */
[C---:B------:R-:W-:Y:S01]  /*5aa0*/  FMUL R25, R47.reuse, R29 ;  /* 0x0000001d2f197220 */ /* 0x040fe20000400000 */
[C---:B------:R-:W-:Y:S01]  /*5ab0*/  FMUL R28, R47.reuse, R32 ;  /* 0x000000202f1c7220 */ /* 0x040fe20000400000 */
[C---:B------:R-:W-:Y:S01]  /*5ac0*/  FMUL R29, R47.reuse, R33 ;  /* 0x000000212f1d7220 */ /* 0x040fe20000400000 */
[C---:B------:R-:W-:Y:S01]  /*5ad0*/  FMUL R3, R47.reuse, R6 ;  /* 0x000000062f037220 */ /* 0x040fe20000400000 */
[C---:B------:R-:W-:Y:S01]  /*5ae0*/  FMUL R7, R47.reuse, R7 ;  /* 0x000000072f077220 */ /* 0x040fe20000400000 */
[C---:B------:R-:W-:Y:S01]  /*5af0*/  FMUL R6, R47.reuse, R10 ;  /* 0x0000000a2f067220 */ /* 0x040fe20000400000 */
[----:B------:R-:W-:Y:S01]  /*5b00*/  FMUL R11, R47, R11 ;  /* 0x0000000b2f0b7220 */ /* 0x000fe20000400000 */
[C---:B------:R-:W-:Y:S01]  /*5b10*/  FFMA R3, R49.reuse, R52, R3 ;  /* 0x0000003431037223 */ /* 0x040fe20000000003 */
[C---:B------:R-:W-:Y:S01]  /*5b20*/  FFMA R7, R49.reuse, R54, R7 ;  /* 0x0000003631077223 */ /* 0x040fe20000000007 */
[C---:B------:R-:W-:Y:S01]  /*5b30*/  FFMA R4, R49.reuse, R53, R4 ;  /* 0x0000003531047223 */ /* 0x040fe20000000004 */
[----:B------:R-:W-:Y:S01]  /*5b40*/  F2FP.F16.E4M3.UNPACK_B R50, R87 ;  /* 0x00000057ff32723e */ /* 0x000fe200020006ff */
[C---:B------:R-:W-:Y:S01]  /*5b50*/  FFMA R5, R49.reuse, R56, R5 ;  /* 0x0000003831057223 */ /* 0x040fe20000000005 */
[----:B------:R-:W-:Y:S01]  /*5b60*/  FFMA R6, R49, R55, R6 ;  /* 0x0000003731067223 */ /* 0x000fe20000000006 */
[----:B------:R-:W-:Y:S01]  /*5b70*/  F2FP.SATFINITE.E4M3.F32.PACK_AB_MERGE_C R117, R7, R3, RZ ;  /* 0x000000030775723e */ /* 0x000fe200048070ff */
[C---:B------:R-:W-:Y:S01]  /*5b80*/  FFMA R11, R49.reuse, R58, R11 ;  /* 0x0000003a310b7223 */ /* 0x040fe2000000000b */
[C---:B------:R-:W-:Y:S01]  /*5b90*/  FFMA R8, R49.reuse, R57, R8 ;  /* 0x0000003931087223 */ /* 0x040fe20000000008 */
[----:B------:R-:W-:Y:S01]  /*5ba0*/  ISETP.NE.AND P0, PT, R110, RZ, PT ;  /* 0x000000ff6e00720c */ /* 0x000fe20003f05270 */
[----:B------:R-:W-:Y:S01]  /*5bb0*/  FFMA R9, R49, R60, R9 ;  /* 0x0000003c31097223 */ /* 0x000fe20000000009 */
[----:B------:R-:W-:Y:S01]  /*5bc0*/  F2FP.SATFINITE.E4M3.F32.PACK_AB_MERGE_C R116, R2, R0, R117 ;  /* 0x000000000274723e */ /* 0x000fe20004807075 */
[--C-:B------:R-:W-:Y:S01]  /*5bd0*/  HADD2.F32 R51, -RZ, R50.reuse.H0_H0 ;  /* 0x20000032ff337230 */ /* 0x100fe20000004100 */
[----:B------:R-:W-:Y:S01]  /*5be0*/  F2FP.SATFINITE.E4M3.F32.PACK_AB_MERGE_C R117, R11, R6, RZ ;  /* 0x000000060b75723e */ /* 0x000fe200048070ff */
[----:B------:R-:W-:Y:S02]  /*5bf0*/  HADD2.F32 R50, -RZ, R50.H1_H1 ;  /* 0x30000032ff327230 */ /* 0x000fe40000004100 */
[C---:B------:R-:W-:Y:S01]  /*5c00*/  FMUL R10, R47.reuse, R14 ;  /* 0x0000000e2f0a7220 */ /* 0x040fe20000400000 */
[----:B------:R-:W-:Y:S01]  /*5c10*/  FMUL R15, R47, R15 ;  /* 0x0000000f2f0f7220 */ /* 0x000fe20000400000 */
[--C-:B------:R-:W-:Y:S01]  /*5c20*/  HADD2.F32 R63, -RZ, R65.reuse.H0_H0 ;  /* 0x20000041ff3f7230 */ /* 0x100fe20000004100 */
[----:B------:R-:W-:Y:S01]  /*5c30*/  F2FP.SATFINITE.E4M3.F32.PACK_AB_MERGE_C R117, R5, R4, R117 ;  /* 0x000000040575723e */ /* 0x000fe20004807075 */
[C---:B------:R-:W-:Y:S01]  /*5c40*/  FFMA R10, R49.reuse, R59, R10 ;  /* 0x0000003b310a7223 */ /* 0x040fe2000000000a */
[C---:B------:R-:W-:Y:S01]  /*5c50*/  FFMA R15, R49.reuse, R62, R15 ;  /* 0x0000003e310f7223 */ /* 0x040fe2000000000f */
[C---:B------:R-:W-:Y:S01]  /*5c60*/  FFMA R12, R49.reuse, R61, R12 ;  /* 0x0000003d310c7223 */ /* 0x040fe2000000000c */
[----:B------:R-:W-:Y:S01]  /*5c70*/  FFMA R13, R49, R64, R13 ;  /* 0x00000040310d7223 */ /* 0x000fe2000000000d */
[----:B------:R-:W-:Y:S02]  /*5c80*/  HADD2.F32 R66, -RZ, R65.H1_H1 ;  /* 0x30000041ff427230 */ /* 0x000fe40000004100 */
[C---:B------:R-:W-:Y:S01]  /*5c90*/  FMUL R14, R47.reuse, R18 ;  /* 0x000000122f0e7220 */ /* 0x040fe20000400000 */
[----:B------:R-:W-:Y:S02]  /*5ca0*/  HADD2.F32 R65, -RZ, R67.H0_H0 ;  /* 0x20000043ff417230 */ /* 0x000fe40000004100 */
[----:B------:R-:W-:Y:S01]  /*5cb0*/  FMUL R19, R47, R19 ;  /* 0x000000132f137220 */ /* 0x000fe20000400000 */
[--C-:B------:R-:W-:Y:S02]  /*5cc0*/  HADD2.F32 R67, -RZ, R69.reuse.H0_H0 ;  /* 0x20000045ff437230 */ /* 0x100fe40000004100 */
[----:B------:R-:W-:Y:S01]  /*5cd0*/  FFMA R14, R49, R63, R14 ;  /* 0x0000003f310e7223 */ /* 0x000fe2000000000e */
[----:B------:R-:W-:Y:S02]  /*5ce0*/  HADD2.F32 R70, -RZ, R69.H1_H1 ;  /* 0x30000045ff467230 */ /* 0x000fe40000004100 */
[----:B------:R-:W-:Y:S01]  /*5cf0*/  FMUL R18, R47, R22 ;  /* 0x000000162f127220 */ /* 0x000fe20000400000 */
[----:B------:R-:W-:Y:S02]  /*5d00*/  HADD2.F32 R69, -RZ, R71.H0_H0 ;  /* 0x20000047ff457230 */ /* 0x000fe40000004100 */
[----:B------:R-:W-:Y:S01]  /*5d10*/  FFMA R19, R49, R66, R19 ;  /* 0x0000004231137223 */ /* 0x000fe20000000013 */
[----:B------:R-:W-:Y:S01]  /*5d20*/  FMUL R23, R47, R23 ;  /* 0x000000172f177220 */ /* 0x000fe20000400000 */
[C---:B------:R-:W-:Y:S01]  /*5d30*/  FFMA R16, R49.reuse, R65, R16 ;  /* 0x0000004131107223 */ /* 0x040fe20000000010 */
[C---:B------:R-:W-:Y:S01]  /*5d40*/  FFMA R17, R49.reuse, R68, R17 ;  /* 0x0000004431117223 */ /* 0x040fe20000000011 */
        /* <DEDUP_REMOVED lines=23> */
[----:B------:R-:W-:Y:S01]  /*5ec0*/  F2FP.SATFINITE.E4M3.F32.PACK_AB_MERGE_C R118, R15, R10, RZ ;  /* 0x0000000a0f76723e */ /* 0x000fe200048070ff */
[----:B------:R-:W-:Y:S01]  /*5ed0*/  FFMA R28, R49, R51, R28 ;  /* 0x00000033311c7223 */ /* 0x000fe2000000001c */
[----:B------:R-:W-:Y:S01]  /*5ee0*/  F2FP.SATFINITE.E4M3.F32.PACK_AB_MERGE_C R119, R19, R14, RZ ;  /* 0x0000000e1377723e */ /* 0x000fe200048070ff */
[C---:B------:R-:W-:Y:S01]  /*5ef0*/  FFMA R29, R49.reuse, R50, R29 ;  /* 0x00000032311d7223 */ /* 0x040fe2000000001d */
[C---:B------:R-:W-:Y:S01]  /*5f00*/  FFMA R30, R49.reuse, R77, R30 ;  /* 0x0000004d311e7223 */ /* 0x040fe2000000001e */
[----:B------:R-:W-:Y:S01]  /*5f10*/  FFMA R35, R49, R52, R35 ;  /* 0x0000003431237223 */ /* 0x000fe20000000023 */
[----:B------:R-:W-:Y:S02]  /*5f20*/  F2FP.SATFINITE.E4M3.F32.PACK_AB_MERGE_C R118, R9, R8, R118 ;  /* 0x000000080976723e */ /* 0x000fe40004807076 */
[----:B------:R-:W-:Y:S02]  /*5f30*/  F2FP.SATFINITE.E4M3.F32.PACK_AB_MERGE_C R119, R13, R12, R119 ;  /* 0x0000000c0d77723e */ /* 0x000fe40004807077 */
[----:B------:R-:W-:Y:S02]  /*5f40*/  F2FP.SATFINITE.E4M3.F32.PACK_AB_MERGE_C R120, R23, R18, RZ ;  /* 0x000000121778723e */ /* 0x000fe400048070ff */
[----:B------:R-:W-:Y:S01]  /*5f50*/  F2FP.SATFINITE.E4M3.F32.PACK_AB_MERGE_C R121, R27, R22, RZ ;  /* 0x000000161b79723e */ /* 0x000fe200048070ff */
[----:B------:R1:W-:Y:S01]  /*5f60*/  STS.128 [R100+UR49+0x2200], R116 ;  /* 0x0022007464007988 */ /* 0x0003e20008000c31 */
[----:B------:R-:W-:Y:S02]  /*5f70*/  F2FP.SATFINITE.E4M3.F32.PACK_AB_MERGE_C R122, R31, R26, RZ ;  /* 0x0000001a1f7a723e */ /* 0x000fe400048070ff */
[----:B------:R-:W-:Y:S02]  /*5f80*/  F2FP.SATFINITE.E4M3.F32.PACK_AB_MERGE_C R123, R35, R30, RZ ;  /* 0x0000001e237b723e */ /* 0x000fe400048070ff */
[----:B------:R-:W-:Y:S02]  /*5f90*/  F2FP.SATFINITE.E4M3.F32.PACK_AB_MERGE_C R120, R17, R16, R120 ;  /* 0x000000101178723e */ /* 0x000fe40004807078 */
[----:B------:R-:W-:Y:S02]  /*5fa0*/  F2FP.SATFINITE.E4M3.F32.PACK_AB_MERGE_C R121, R21, R20, R121 ;  /* 0x000000141579723e */ /* 0x000fe40004807079 */
[----:B------:R-:W-:Y:S02]  /*5fb0*/  F2FP.SATFINITE.E4M3.F32.PACK_AB_MERGE_C R122, R25, R24, R122 ;  /* 0x00000018197a723e */ /* 0x000fe4000480707a */
[----:B------:R-:W-:Y:S02]  /*5fc0*/  F2FP.SATFINITE.E4M3.F32.PACK_AB_MERGE_C R123, R29, R28, R123 ;  /* 0x0000001c1d7b723e */ /* 0x000fe4000480707b */
[----:B------:R-:W-:Y:S02]  /*5fd0*/  LEA R32, R105, UR49, 0x3 ;  /* 0x0000003169207c11 */ /* 0x000fe4000f8e18ff */
[----:B------:R-:W-:Y:S01]  /*5fe0*/  @P6 SHF.L.U32 R33, R104, 0x1f, RZ ;  /* 0x0000001f68216819 */ /* 0x000fe200000006ff */
[----:B------:R1:W-:Y:S01]  /*5ff0*/  STS.128 [R114+0x2210], R120 ;  /* 0x0022107872007388 */ /* 0x0003e20000000c00 */
[----:B------:R-:W-:Y:S01]  /*6000*/  @!PT LDS RZ, [RZ] ;  /* 0x00000000fffff984 */ /* 0x000fe20000000800 */
[----:B------:R-:W-:Y:S01]  /*6010*/  @!PT LDS RZ, [RZ] ;  /* 0x00000000fffff984 */ /* 0x000fe20000000800 */
[----:B------:R-:W-:Y:S01]  /*6020*/  @!PT LDS RZ, [RZ] ;  /* 0x00000000fffff984 */ /* 0x000fe20000000800 */
[----:B------:R-:W-:Y:S01]  /*6030*/  @!PT LDS RZ, [RZ] ;  /* 0x00000000fffff984 */ /* 0x000fe20000000800 */
[----:B------:R2:W-:Y:S07]  /*6040*/  MEMBAR.ALL.CTA ;  /* 0x0000000000007992 */ /* 0x0005ee0000008000 */
[----:B--2---:R-:W2:Y:S02]  /*6050*/  FENCE.VIEW.ASYNC.S ;  /* 0x00000000000073c6 */ /* 0x004ea40000000000 */
[----:B--2---:R-:W-:Y:S06]  /*6060*/  BAR.SYNC.DEFER_BLOCKING 0x1, 0x80 ;  /* 0x0042000000007b1d */ /* 0x004fec0000010000 */
[----:B------:R-:W-:Y:S05]  /*6070*/  @P0 BRA `(.L_x_94) ;  /* 0x0000000000280947 */ /* 0x000fea0003800000 */
[----:B------:R-:W-:Y:S02]  /*6080*/  UIADD3 UR4, UPT, UPT, UR49, 0x2200, URZ ;  /* 0x0000220031047890 */ /* 0x000fe4000fffe0ff */
[----:B------:R-:W-:Y:S01]  /*6090*/  UIADD3 UR6, UP0, UPT, UR52, 0x680, URZ ;  /* 0x0000068034067890 */ /* 0x000fe2000ff1e0ff */
[----:B------:R-:W-:Y:S03]  /*60a0*/  UMOV UR43, UR36 ;  /* 0x00000024002b7c82 */ /* 0x000fe60008000000 */
[----:B------:R-:W-:Y:S01]  /*60b0*/  MOV R109, UR4 ;  /* 0x00000004006d7c02 */ /* 0x000fe20008000f00 */
[----:B------:R-:W-:Y:S03]  /*60c0*/  UIADD3.X UR7, UPT, UPT, URZ, UR53, URZ, UP0, !UPT ;  /* 0x00000035ff077290 */ /* 0x000fe600087fe4ff */
[----:B------:R-:W-:Y:S11]  /*60d0*/  R2UR UR40, R109 ;  /* 0x000000006d2872ca */ /* 0x000ff600000e0000 */
[----:B------:R-:W-:Y:S02]  /*60e0*/  @!UPT UIADD3 URZ, UPT, UPT, URZ, URZ, URZ ;  /* 0x000000fffffff290 */ /* 0x000fe4000fffe0ff */
[----:B------:R2:W-:Y:S01]  /*60f0*/  UTMASTG.3D [UR40], [UR6] ;  /* 0x00000028060073b5 */ /* 0x0005e20008010000 */
[----:B------:R0:W-:Y:S01]  /*6100*/  UTMACMDFLUSH ;  /* 0x00000000000079b7 */ /* 0x0001e20000000000 */
[----:B--2---:R-:W-:Y:S04]  /*6110*/  DEPBAR.LE SB0, 0x1 ;  /* 0x000080400000791a */ /* 0x004fe80000000000 */
.L_x_94:
[----:B------:R-:W-:Y:S05]  /*6120*/  BSYNC.RECONVERGENT B0 ;  /* 0x0000000000007941 */ /* 0x000fea0003800200 */
.L_x_93:
[----:B------:R-:W-:Y:S06]  /*6130*/  BAR.SYNC.DEFER_BLOCKING 0x1, 0x80 ;  /* 0x0042000000007b1d */ /* 0x000fec0000010000 */
[----:B------:R-:W2:Y:S01]  /*6140*/  @P6 SYNCS.PHASECHK.TRANS64.TRYWAIT P0, [R32+URZ+0x30], R33 ;  /* 0x00003021200065a7 */ /* 0x000ea200080011ff */
[----:B------:R-:W-:Y:S01]  /*6150*/  BSSY B1, `(.L_x_95) ;  /* 0x0000020000017945 */ /* 0x000fe20003800000 */
[----:B--2---:R-:W-:Y:S03]  /*6160*/  @P6 SEL R115, RZ, 0x1, !P0 ;  /* 0x00000001ff736807 */ /* 0x004fe60004000000 */
[----:B------:R-:W-:Y:S05]  /*6170*/  @!P6 BRA `(.L_x_96) ;  /* 0x000000000074e947 */ /* 0x000fea0003800000 */
[----:B------:R-:W-:Y:S01]  /*6180*/  ISETP.NE.AND P1, PT, R124, RZ, PT ;  /* 0x000000ff7c00720c */ /* 0x000fe20003f25270 */
[----:B------:R-:W-:Y:S01]  /*6190*/  BSSY B0, `(.L_x_97) ;  /* 0x0000009000007945 */ /* 0x000fe20003800000 */
[----:B------:R-:W-:Y:S11]  /*61a0*/  ISETP.NE.AND P0, PT, R115, RZ, PT ;  /* 0x000000ff7300720c */ /* 0x000ff60003f05270 */
[----:B------:R-:W-:Y:S05]  /*61b0*/  @P1 IMAD R0, R105, 0x1000, R100 ;  /* 0x0000100069001824 */ /* 0x000fea00078e0264 */
[----:B------:R-:W-:Y:S05]  /*61c0*/  @P1 IADD3 R2, PT, PT, R0, UR49, RZ ;  /* 0x0000003100021c10 */ /* 0x000fea000fffe0ff */
[----:B------:R-:W-:Y:S01]  /*61d0*/  @P1 IMAD.IADD R2, R2, 0x1, R125 ;  /* 0x0000000102021824 */ /* 0x000fe200078e027d */
[----:B------:R-:W-:Y:S06]  /*61e0*/  @P0 BRA `(.L_x_98) ;  /* 0x00000000000c0947 */ /* 0x000fec0003800000 */
[----:B------:R-:W-:Y:S04]  /*61f0*/  SHF.L.U32 R3, R104, 0x1f, RZ ;  /* 0x0000001f68037819 */ /* 0x000fe800000006ff */
[----:B------:R-:W2:Y:S02]  /*6200*/  SYNCS.PHASECHK.TRANS64.TRYWAIT P0, [R32+URZ+0x30], R3 ;  /* 0x00003003200075a7 */ /* 0x000ea400080011ff */
[----:B--2---:R-:W-:Y:S05]  /*6210*/  @!P0 BRA `(.L_x_99) ;  /* 0x0000001400948947 */ /* 0x004fea0003800000 */
.L_x_98:
[----:B------:R-:W-:Y:S05]  /*6220*/  BSYNC B0 ;  /* 0x0000000000007941 */ /* 0x000fea0003800000 */
.L_x_97:
[----:B------:R-:W-:Y:S01]  /*6230*/  ISETP.NE.AND P0, PT, R124, RZ, PT ;  /* 0x000000ff7c00720c */ /* 0x000fe20003f05270 */
[----:B--2---:R-:W-:Y:S02]  /*6240*/  VIADD R32, R32, 0x40 ;  /* 0x0000004020207836 */ /* 0x004fe40000000000 */
[----:B------:R-:W-:Y:S02]  /*6250*/  IMAD.U32 R3, RZ, RZ, UR37 ;  /* 0x00000025ff037e24 */ /* 0x000fe4000f8e00ff */
[----:B------:R-:W-:Y:S03]  /*6260*/  VIADD R105, R105, 0x1 ;  /* 0x0000000169697836 */ /* 0x000fe60000000000 */
[----:B------:R-:W-:Y:S05]  /*6270*/  PRMT R3, R3, 0x654, R32 ;  /* 0x0000065403037816 */ /* 0x000fea0000000020 */
[----:B------:R2:W3:Y:S04]  /*6280*/  @P0 LDS.128 R80, [R0+UR49+0x200] ;  /* 0x0002003100500984 */ /* 0x0004e80008000c00 */
[----:B------:R2:W4:Y:S01]  /*6290*/  @P0 LDS.128 R84, [R2+0x210] ;  /* 0x0002100002540984 */ /* 0x0005220000000c00 */
[C---:B------:R-:W-:Y:S01]  /*62a0*/  ISETP.NE.AND P0, PT, R105.reuse, 0x2, PT ;  /* 0x000000026900780c */ /* 0x040fe20003f05270 */
[----:B------:R-:W-:Y:S01]  /*62b0*/  @!PT LDS RZ, [RZ] ;  /* 0x00000000fffff984 */ /* 0x000fe20000000800 */
[----:B------:R-:W-:Y:S01]  /*62c0*/  @!PT LDS RZ, [RZ] ;  /* 0x00000000fffff984 */ /* 0x000fe20000000800 */
[----:B------:R-:W-:Y:S01]  /*62d0*/  @!PT LDS RZ, [RZ] ;  /* 0x00000000fffff984 */ /* 0x000fe20000000800 */
[----:B------:R-:W-:Y:S01]  /*62e0*/  @!PT LDS RZ, [RZ] ;  /* 0x00000000fffff984 */ /* 0x000fe20000000800 */
[----:B------:R5:W-:Y:S06]  /*62f0*/  MEMBAR.ALL.CTA ;  /* 0x0000000000007992 */ /* 0x000bec0000008000 */
[----:B-----5:R-:W5:Y:S01]  /*6300*/  FENCE.VIEW.ASYNC.S ;  /* 0x00000000000073c6 */ /* 0x020f620000000000 */
[----:B------:R-:W-:Y:S01]  /*6310*/  SEL R105, R105, RZ, P0 ;  /* 0x000000ff69697207 */ /* 0x000fe20000000000 */
[----:B-----5:R5:W-:Y:S02]  /*6320*/  SYNCS.ARRIVE.TRANS64.RED.A1T0 RZ, [R3+URZ], RZ ;  /* 0x000000ff03ff79a7 */ /* 0x020be400081004ff */
[----:B-----5:R-:W-:Y:S04]  /*6330*/  SEL R3, RZ, 0x1, P0 ;  /* 0x00000001ff037807 */ /* 0x020fe80000000000 */
[----:B--23--:R-:W-:Y:S02]  /*6340*/  LOP3.LUT R104, R104, R3, RZ, 0x3c, !PT ;  /* 0x0000000368687212 */ /* 0x00cfe400078e3cff */
.L_x_96:
[----:B------:R-:W-:Y:S05]  /*6350*/  BSYNC B1 ;  /* 0x0000000000017941 */ /* 0x000fea0003800000 */
.L_x_95:
[----:B------:R-:W-:Y:S05]  /*6360*/  VIADD R0, R48, 0x40 ;  /* 0x0000004030007836 */ /* 0x000fea0000000000 */
[----:B------:R-:W-:Y:S04]  /*6370*/  SHF.R.U32.HI R0, RZ, 0x15, R0 ;  /* 0x00000015ff007819 */ /* 0x000fe80000011600 */
[----:B------:R-:W-:Y:S11]  /*6380*/  LOP3.LUT P0, RZ, R0, 0x3, R101, 0x48, !PT ;  /* 0x0000000300ff7812 */ /* 0x000ff60007804865 */
[----:B------:R-:W-:Y:S02]  /*6390*/  @!UPT UIADD3 URZ, UPT, UPT, URZ, URZ, URZ ;  /* 0x000000fffffff290 */ /* 0x000fe4000fffe0ff */
[----:B------:R-:W-:Y:S05]  /*63a0*/  @!P0 BRA `(.L_x_100) ;  /* 0x0000000000408947 */ /* 0x000fea0003800000 */
[----:B------:R-:W2:Y:S01]  /*63b0*/  LDCU.64 UR8, c[0x4][0x70] ;  /* 0x01000e00ff0877ac */ /* 0x000ea20008000a00 */
[----:B------:R-:W-:Y:S01]  /*63c0*/  MOV R3, 0x0 ;  /* 0x0000000000037802 */ /* 0x000fe20000000f00 */
[----:B------:R-:W-:Y:S02]  /*63d0*/  HFMA2 R12, -RZ, RZ, 0, 5.9604644775390625e-08 ;  /* 0x00000001ff0c7431 */ /* 0x000fe400000001ff */
[----:B------:R-:W-:Y:S02]  /*63e0*/  IMAD.MOV.U32 R8, RZ, RZ, 0x192 ;  /* 0x00000192ff087424 */ /* 0x000fe400078e00ff */
[----:B------:R-:W-:Y:S01]  /*63f0*/  IMAD.MOV.U32 R13, RZ, RZ, RZ ;  /* 0x000000ffff0d7224 */ /* 0x000fe200078e00ff */
[----:B------:R-:W3:Y:S01]  /*6400*/  LDCU.64 UR6, c[0x4][0x78] ;  /* 0x01000f00ff0677ac */ /* 0x000ee20008000a00 */
[----:B------:R-:W1:Y:S01]  /*6410*/  LDC.64 R2, c[0x4][R3] ;  /* 0x0100000003027b82 */ /* 0x000e620000000a00 */
[----:B------:R-:W5:Y:S01]  /*6420*/  LDCU.64 UR4, c[0x4][0x10] ;  /* 0x01000200ff0477ac */ /* 0x000f620008000a00 */
[----:B--2---:R-:W-:Y:S01]  /*6430*/  MOV R5, UR9 ;  /* 0x0000000900057c02 */ /* 0x004fe20008000f00 */
[----:B------:R-:W-:Y:S01]  /*6440*/  IMAD.U32 R4, RZ, RZ, UR8 ;  /* 0x00000008ff047e24 */ /* 0x000fe2000f8e00ff */
[----:B---3--:R-:W-:Y:S01]  /*6450*/  MOV R7, UR7 ;  /* 0x0000000700077c02 */ /* 0x008fe20008000f00 */
[----:B------:R-:W-:Y:S01]  /*6460*/  IMAD.U32 R6, RZ, RZ, UR6 ;  /* 0x00000006ff067e24 */ /* 0x000fe2000f8e00ff */
[----:B-----5:R-:W-:Y:S01]  /*6470*/  MOV R11, UR5 ;  /* 0x00000005000b7c02 */ /* 0x020fe20008000f00 */
[----:B------:R-:W-:Y:S02]  /*6480*/  IMAD.U32 R10, RZ, RZ, UR4 ;  /* 0x00000004ff0a7e24 */ /* 0x000fe4000f8e00ff */
[----:B------:R-:W-:Y:S07]  /*6490*/  LEPC R20, `(.L_x_100) ;  /* 0x000000001014794e */ /* 0x000fee0000000000 */
[----:B-1--4-:R-:W-:Y:S05]  /*64a0*/  CALL.ABS.NOINC R2 ;  /* 0x0000000002007343 */ /* 0x012fea0003c00000 */
.L_x_100:
[----:B------:R-:W-:Y:S01]  /*64b0*/  ISETP.NE.AND P0, PT, R110, RZ, PT ;  /* 0x000000ff6e00720c */ /* 0x000fe20003f05270 */
[----:B------:R-:W-:Y:S05]  /*64c0*/  WARPSYNC.ALL ;  /* 0x0000000000007948 */ /* 0x000fea0003800000 */
[----:B------:R-:W-:Y:S01]  /*64d0*/  R2UR UR4, R48 ;  /* 0x00000000300472ca */ /* 0x000fe200000e0000 */
[----:B------:R-:W-:Y:S01]  /*64e0*/  BSSY.RECONVERGENT B0, `(.L_x_101) ;  /* 0x000009c000007945 */ /* 0x000fe20003800200 */
[-C--:B------:R-:W-:Y:S02]  /*64f0*/  F2FP.F16.E4M3.UNPACK_B R51, R80.reuse ;  /* 0x00000050ff33723e */ /* 0x080fe400020006ff */
[----:B------:R-:W-:Y:S02]  /*6500*/  F2FP.F16.E4M3.UNPACK_B R80, R80.H1 ;  /* 0x00000050ff50723e */ /* 0x000fe400030006ff */
[-C--:B------:R-:W-:Y:S01]  /*6510*/  F2FP.F16.E4M3.UNPACK_B R55, R81.reuse ;  /* 0x00000051ff37723e */ /* 0x080fe200020006ff */
[--C-:B------:R-:W-:Y:S01]  /*6520*/  HADD2.F32 R50, -RZ, R51.reuse.H0_H0 ;  /* 0x20000033ff327230 */ /* 0x100fe20000004100 */
[----:B------:R-:W-:Y:S01]  /*6530*/  F2FP.F16.E4M3.UNPACK_B R81, R81.H1 ;  /* 0x00000051ff51723e */ /* 0x000fe200030006ff */
[----:B------:R-:W-:Y:S01]  /*6540*/  HADD2.F32 R52, -RZ, R51.H1_H1 ;  /* 0x30000033ff347230 */ /* 0x000fe20000004100 */
[-C--:B------:R-:W-:Y:S01]  /*6550*/  F2FP.F16.E4M3.UNPACK_B R59, R82.reuse ;  /* 0x00000052ff3b723e */ /* 0x080fe200020006ff */
[--C-:B------:R-:W-:Y:S01]  /*6560*/  HADD2.F32 R51, -RZ, R80.reuse.H0_H0 ;  /* 0x20000050ff337230 */ /* 0x100fe20000004100 */
[----:B------:R-:W-:Y:S01]  /*6570*/  F2FP.F16.E4M3.UNPACK_B R82, R82.H1 ;  /* 0x00000052ff52723e */ /* 0x000fe200030006ff */
[----:B------:R-:W-:Y:S01]  /*6580*/  LDTM.16dp32bit_t0_t15.x32 R4, tmem[UR4+0x40] ;  /* 0x00004004000479ee */ /* 0x000fe20008a80000 */
[----:B------:R-:W2:Y:S01]  /*6590*/  LDTM.16dp32bit_t16_t31.x32 R4, tmem[UR4+0x60] ;  /* 0x00006004000479ee */ /* 0x000ea20008aa0000 */
[----:B------:R-:W-:Y:S01]  /*65a0*/  NOP ;  /* 0x0000000000007918 */ /* 0x000fe20000000000 */
[--C-:B------:R-:W-:Y:S01]  /*65b0*/  HADD2.F32 R53, -RZ, R55.reuse.H0_H0 ;  /* 0x20000037ff357230 */ /* 0x100fe20000004100 */
[----:B------:R-:W-:Y:S01]  /*65c0*/  R2UR UR5, R113 ;  /* 0x00000000710572ca */ /* 0x000fe200000e0000 */
[----:B------:R-:W-:Y:S01]  /*65d0*/  HADD2.F32 R56, -RZ, R55.H1_H1 ;  /* 0x30000037ff387230 */ /* 0x000fe20000004100 */
[----:B------:R-:W-:Y:S01]  /*65e0*/  F2FP.F16.E4M3.UNPACK_B R63, R83 ;  /* 0x00000053ff3f723e */ /* 0x000fe200020006ff */
[--C-:B------:R-:W-:Y:S01]  /*65f0*/  HADD2.F32 R57, -RZ, R59.reuse.H0_H0 ;  /* 0x2000003bff397230 */ /* 0x100fe20000004100 */
[----:B----4-:R-:W-:Y:S01]  /*6600*/  F2FP.F16.E4M3.UNPACK_B R67, R84 ;  /* 0x00000054ff43723e */ /* 0x010fe200020006ff */
[----:B------:R-:W-:Y:S01]  /*6610*/  HADD2.F32 R60, -RZ, R59.H1_H1 ;  /* 0x3000003bff3c7230 */ /* 0x000fe20000004100 */
[----:B------:R-:W-:Y:S01]  /*6620*/  F2FP.F16.E4M3.UNPACK_B R71, R85 ;  /* 0x00000055ff47723e */ /* 0x000fe200020006ff */
[--C-:B------:R-:W-:Y:S01]  /*6630*/  HADD2.F32 R61, -RZ, R63.reuse.H0_H0 ;  /* 0x2000003fff3d7230 */ /* 0x100fe20000004100 */
[----:B------:R-:W-:Y:S01]  /*6640*/  F2FP.F16.E4M3.UNPACK_B R75, R86 ;  /* 0x00000056ff4b723e */ /* 0x000fe200020006ff */
[----:B------:R-:W-:Y:S01]  /*6650*/  HADD2.F32 R64, -RZ, R63.H1_H1 ;  /* 0x3000003fff407230 */ /* 0x000fe20000004100 */
[----:B------:R-:W-:Y:S01]  /*6660*/  F2FP.F16.E4M3.UNPACK_B R77, R87 ;  /* 0x00000057ff4d723e */ /* 0x000fe200020006ff */
[--C-:B------:R-:W-:Y:S01]  /*6670*/  HADD2.F32 R65, -RZ, R67.reuse.H0_H0 ;  /* 0x20000043ff417230 */ /* 0x100fe20000004100 */
[----:B------:R-:W-:Y:S01]  /*6680*/  F2FP.F16.E4M3.UNPACK_B R83, R83.H1 ;  /* 0x00000053ff53723e */ /* 0x000fe200030006ff */
[----:B------:R-:W-:Y:S01]  /*6690*/  UIADD3 UR5, UPT, UPT, UR5, 0xa0, URZ ;  /* 0x000000a005057890 */ /* 0x000fe2000fffe0ff */
[----:B------:R-:W-:Y:S01]  /*66a0*/  HADD2.F32 R67, -RZ, R67.H1_H1 ;  /* 0x30000043ff437230 */ /* 0x000fe20000004100 */
[----:B------:R-:W-:Y:S01]  /*66b0*/  F2FP.F16.E4M3.UNPACK_B R84, R84.H1 ;  /* 0x00000054ff54723e */ /* 0x000fe200030006ff */
[--C-:B------:R-:W-:Y:S01]  /*66c0*/  HADD2.F32 R69, -RZ, R71.reuse.H0_H0 ;  /* 0x20000047ff457230 */ /* 0x100fe20000004100 */
[----:B------:R-:W-:Y:S01]  /*66d0*/  UPRMT UR5, UR37, 0x654, UR5 ;  /* 0x0000065425057896 */ /* 0x000fe20008000005 */
[----:B------:R-:W-:Y:S01]  /*66e0*/  HADD2.F32 R72, -RZ, R71.H1_H1 ;  /* 0x30000047ff487230 */ /* 0x000fe20000004100 */
[----:B------:R-:W-:Y:S01]  /*66f0*/  F2FP.F16.E4M3.UNPACK_B R85, R85.H1 ;  /* 0x00000055ff55723e */ /* 0x000fe200030006ff */
[--C-:B------:R-:W-:Y:S02]  /*6700*/  HADD2.F32 R73, -RZ, R75.reuse.H0_H0 ;  /* 0x2000004bff497230 */ /* 0x100fe40000004100 */
[C---:B--2---:R-:W-:Y:S01]  /*6710*/  FMUL R4, R47.reuse, R4 ;  /* 0x000000042f047220 */ /* 0x044fe20000400000 */
[C---:B------:R-:W-:Y:S01]  /*6720*/  FMUL R5, R47.reuse, R5 ;  /* 0x000000052f057220 */ /* 0x040fe20000400000 */
[C---:B------:R-:W-:Y:S01]  /*6730*/  FMUL R8, R47.reuse, R8 ;  /* 0x000000082f087220 */ /* 0x040fe20000400000 */
[----:B------:R-:W-:Y:S01]  /*6740*/  FMUL R9, R47, R9 ;  /* 0x000000092f097220 */ /* 0x000fe20000400000 */
[C---:B------:R-:W-:Y:S01]  /*6750*/  FFMA R4, R49.reuse, R50, R4 ;  /* 0x0000003231047223 */ /* 0x040fe20000000004 */
[----:B------:R-:W-:Y:S01]  /*6760*/  SYNCS.ARRIVE.TRANS64.RED.A1T0 RZ, [UR5], RZ ;  /* 0x000000ffffff79a7 */ /* 0x000fe20008100405 */
        /* <DEDUP_REMOVED lines=18> */
[--C-:B------:R-:W-:Y:S02]  /*6890*/  HADD2.F32 R55, -RZ, R81.reuse.H0_H0 ;  /* 0x20000051ff377230 */ /* 0x100fe40000004100 */
[----:B------:R-:W-:Y:S01]  /*68a0*/  FMUL R10, R47, R10 ;  /* 0x0000000a2f0a7220 */ /* 0x000fe20000400000 */
[C---:B------:R-:W-:Y:S01]  /*68b0*/  FFMA R6, R49.reuse, R51, R6 ;  /* 0x0000003331067223 */ /* 0x040fe20000000006 */
[----:B------:R-:W-:Y:S02]  /*68c0*/  HADD2.F32 R58, -RZ, R81.H1_H1 ;  /* 0x30000051ff3a7230 */ /* 0x000fe40000004100 */
[C---:B------:R-:W-:Y:S01]  /*68d0*/  FFMA R7, R49.reuse, R54, R7 ;  /* 0x0000003631077223 */ /* 0x040fe20000000007 */
[C---:B------:R-:W-:Y:S01]  /*68e0*/  FFMA R8, R49.reuse, R53, R8 ;  /* 0x0000003531087223 */ /* 0x040fe20000000008 */
[C---:B------:R-:W-:Y:S01]  /*68f0*/  FFMA R9, R49.reuse, R56, R9 ;  /* 0x0000003831097223 */ /* 0x040fe20000000009 */
[----:B------:R-:W-:Y:S01]  /*6900*/  FFMA R10, R49, R55, R10 ;  /* 0x00000037310a7223 */ /* 0x000fe2000000000a */
[----:B------:R-:W-:Y:S01]  /*6910*/  HADD2.F32 R51, -RZ, R77.H0_H0 ;  /* 0x2000004dff337230 */ /* 0x000fe20000004100 */
[----:B-1----:R-:W-:Y:S01]  /*6920*/  F2FP.SATFINITE.E4M3.F32.PACK_AB_MERGE_C R116, R7, R6, RZ ;  /* 0x000000060774723e */ /* 0x002fe200048070ff */
[C---:B------:R-:W-:Y:S01]  /*6930*/  FMUL R11, R47.reuse, R11 ;  /* 0x0000000b2f0b7220 */ /* 0x040fe20000400000 */
[--C-:B------:R-:W-:Y:S02]  /*6940*/  HADD2.F32 R59, -RZ, R82.reuse.H0_H0 ;  /* 0x20000052ff3b7230 */ /* 0x100fe40000004100 */
[----:B------:R-:W-:Y:S01]  /*6950*/  FMUL R14, R47, R14 ;  /* 0x0000000e2f0e7220 */ /* 0x000fe20000400000 */
[----:B------:R-:W-:Y:S01]  /*6960*/  HADD2.F32 R62, -RZ, R82.H1_H1 ;  /* 0x30000052ff3e7230 */ /* 0x000fe20000004100 */
[----:B------:R-:W-:Y:S01]  /*6970*/  F2FP.SATFINITE.E4M3.F32.PACK_AB_MERGE_C R116, R5, R4, R116 ;  /* 0x000000040574723e */ /* 0x000fe20004807074 */
[C---:B------:R-:W-:Y:S01]  /*6980*/  FFMA R11, R49.reuse, R58, R11 ;  /* 0x0000003a310b7223 */ /* 0x040fe2000000000b */
[C---:B------:R-:W-:Y:S01]  /*6990*/  FFMA R12, R49.reuse, R57, R12 ;  /* 0x00000039310c7223 */ /* 0x040fe2000000000c */
[C---:B------:R-:W-:Y:S01]  /*69a0*/  FFMA R13, R49.reuse, R60, R13 ;  /* 0x0000003c310d7223 */ /* 0x040fe2000000000d */
[----:B------:R-:W-:Y:S01]  /*69b0*/  F2FP.F16.E4M3.UNPACK_B R86, R86.H1 ;  /* 0x00000056ff56723e */ /* 0x000fe200030006ff */
[----:B------:R-:W-:Y:S01]  /*69c0*/  FFMA R14, R49, R59, R14 ;  /* 0x0000003b310e7223 */ /* 0x000fe2000000000e */
[----:B------:R-:W-:Y:S01]  /*69d0*/  F2FP.SATFINITE.E4M3.F32.PACK_AB_MERGE_C R117, R11, R10, RZ ;  /* 0x0000000a0b75723e */ /* 0x000fe200048070ff */
[C---:B------:R-:W-:Y:S01]  /*69e0*/  FMUL R15, R47.reuse, R15 ;  /* 0x0000000f2f0f7220 */ /* 0x040fe20000400000 */
[--C-:B------:R-:W-:Y:S02]  /*69f0*/  HADD2.F32 R63, -RZ, R83.reuse.H0_H0 ;  /* 0x20000053ff3f7230 */ /* 0x100fe40000004100 */
[----:B------:R-:W-:Y:S01]  /*6a00*/  FMUL R18, R47, R18 ;  /* 0x000000122f127220 */ /* 0x000fe20000400000 */
[----:B------:R-:W-:Y:S01]  /*6a10*/  HADD2.F32 R66, -RZ, R83.H1_H1 ;  /* 0x30000053ff427230 */ /* 0x000fe20000004100 */
[----:B------:R-:W-:Y:S01]  /*6a20*/  F2FP.SATFINITE.E4M3.F32.PACK_AB_MERGE_C R117, R9, R8, R117 ;  /* 0x000000080975723e */ /* 0x000fe20004807075 */
[C---:B------:R-:W-:Y:S01]  /*6a30*/  FFMA R15, R49.reuse, R62, R15 ;  /* 0x0000003e310f7223 */ /* 0x040fe2000000000f */
[C---:B------:R-:W-:Y:S01]  /*6a40*/  FFMA R16, R49.reuse, R61, R16 ;  /* 0x0000003d31107223 */ /* 0x040fe20000000010 */
[----:B------:R-:W-:Y:S01]  /*6a50*/  FFMA R17, R49, R64, R17 ;  /* 0x0000004031117223 */ /* 0x000fe20000000011 */
[----:B------:R-:W-:Y:S01]  /*6a60*/  FMUL R19, R47, R19 ;  /* 0x000000132f137220 */ /* 0x000fe20000400000 */
        /* <DEDUP_REMOVED lines=15> */
[----:B------:R-:W-:Y:S01]  /*6b60*/  F2FP.F16.E4M3.UNPACK_B R87, R87.H1 ;  /* 0x00000057ff57723e */ /* 0x000fe200030006ff */
        /* <DEDUP_REMOVED lines=32> */
[----:B------:R-:W-:Y:S03]  /*6d70*/  IADD3 R79, PT, PT, R44, 0x1, RZ ;  /* 0x000000012c4f7810 */ /* 0x000fe60007ffe0ff */
        /* <DEDUP_REMOVED lines=9> */
[----:B------:R-:W-:Y:S02]  /*6e10*/  UIADD3 UR8, UP0, UPT, UR52, 0x680, URZ ;  /* 0x0000068034087890 */ /* 0x000fe4000ff1e0ff */
[----:B------:R-:W-:Y:S02]  /*6e20*/  UIADD3 UR5, UPT, UPT, UR41, 0x40, URZ ;  /* 0x0000004029057890 */ /* 0x000fe4000fffe0ff */
[----:B------:R-:W-:Y:S02]  /*6e30*/  UIADD3 UR4, UPT, UPT, UR49, 0x3200, URZ ;  /* 0x0000320031047890 */ /* 0x000fe4000fffe0ff */
[----:B------:R-:W-:Y:S01]  /*6e40*/  UIADD3.X UR9, UPT, UPT, URZ, UR53, URZ, UP0, !UPT ;  /* 0x00000035ff097290 */ /* 0x000fe200087fe4ff */
[----:B------:R-:W-:Y:S01]  /*6e50*/  UMOV UR6, UR42 ;  /* 0x0000002a00067c82 */ /* 0x000fe20008000000 */
[----:B------:R-:W-:Y:S07]  /*6e60*/  UMOV UR7, UR36 ;  /* 0x0000002400077c82 */ /* 0x000fee0008000000 */
[----:B------:R2:W-:Y:S01]  /*6e70*/  UTMASTG.3D [UR4], [UR8] ;  /* 0x00000004080073b5 */ /* 0x0005e20008010000 */
[----:B------:R0:W-:Y:S01]  /*6e80*/  UTMACMDFLUSH ;  /* 0x00000000000079b7 */ /* 0x0001e20000000000 */
[----:B--2---:R-:W-:Y:S04]  /*6e90*/  DEPBAR.LE SB0, 0x1 ;  /* 0x000080400000791a */ /* 0x004fe80000000000 */
.L_x_102:
[----:B------:R-:W-:Y:S05]  /*6ea0*/  BSYNC.RECONVERGENT B0 ;  /* 0x0000000000007941 */ /* 0x000fea0003800200 */
.L_x_101:
[----:B------:R-:W-:Y:S01]  /*6eb0*/  BAR.SYNC.DEFER_BLOCKING 0x1, 0x80 ;  /* 0x0042000000007b1d */ /* 0x000fe20000010000 */
[----:B------:R-:W-:Y:S01]  /*6ec0*/  ISETP.NE.AND P2, PT, R111, RZ, PT ;  /* 0x000000ff6f00720c */ /* 0x000fe20003f45270 */
[----:B------:R-:W-:Y:S01]  /*6ed0*/  IMAD.IADD R20, R43, 0x1, R94 ;  /* 0x000000012b147824 */ /* 0x000fe200078e025e */
[----:B------:R-:W-:Y:S01]  /*6ee0*/  ISETP.NE.AND P0, PT, R112, 0x2, PT ;  /* 0x000000027000780c */ /* 0x000fe20003f05270 */
[----:B------:R-:W-:Y:S01]  /*6ef0*/  IMAD.IADD R21, R45, 0x1, R96 ;  /* 0x000000012d157824 */ /* 0x000fe200078e0260 */
[----:B------:R-:W-:Y:S02]  /*6f00*/  ISETP.NE.AND P1, PT, R79, 0x4, PT ;  /* 0x000000044f00780c */ /* 0x000fe40003f25270 */
[----:B------:R-:W-:Y:S02]  /*6f10*/  SEL R3, RZ, 0x1, P0 ;  /* 0x00000001ff037807 */ /* 0x000fe40000000000 */
[----:B------:R-:W-:Y:S02]  /*6f20*/  SEL R0, RZ, 0x1, P1 ;  /* 0x00000001ff007807 */ /* 0x000fe40000800000 */
[----:B------:R-:W-:Y:S02]  /*6f30*/  LOP3.LUT R106, R106, R3, RZ, 0x3c, !PT ;  /* 0x000000036a6a7212 */ /* 0x000fe400078e3cff */
[----:B------:R-:W-:Y:S02]  /*6f40*/  LOP3.LUT R107, R107, R0, RZ, 0x3c, !PT ;  /* 0x000000006b6b7212 */ /* 0x000fe400078e3cff */
[----:B------:R-:W-:Y:S02]  /*6f50*/  @P2 R2UR UR36, R103 ;  /* 0x00000000672422ca */ /* 0x000fe400000e0000 */
[----:B------:R-:W-:Y:S02]  /*6f60*/  SEL R112, R112, RZ, P0 ;  /* 0x000000ff70707207 */ /* 0x000fe40000000000 */
[----:B------:R-:W-:Y:S01]  /*6f70*/  SEL R44, R79, RZ, P1 ;  /* 0x000000ff4f2c7207 */ /* 0x000fe20000800000 */
[----:B------:R-:W-:Y:S10]  /*6f80*/  @P2 BRA `(.L_x_103) ;  /* 0xffffffd400f82947 */ /* 0x000ff4000383ffff */
[----:B------:R-:W-:Y:S05]  /*6f90*/  EXIT ;  /* 0x000000000000794d */ /* 0x000fea0003800000 */
.L_x_19:
[----:B--2---:R2:W1:Y:S02]  /*6fa0*/  SYNCS.PHASECHK.TRANS64.TRYWAIT P0, [R3+URZ+0xd0], R2 ;  /* 0x0000d002030075a7 */ /* 0x00446400080011ff */
[----:B-1----:R-:W-:Y:S05]  /*6fb0*/  @!P0 NANOSLEEP.SYNCS 0x989680 ;  /* 0x009896800000895d */ /* 0x002fea0003900000 */
[----:B------:R-:W1:Y:S02]  /*6fc0*/  @!P0 SYNCS.PHASECHK.TRANS64 P0, [R3+URZ+0xd0], R2 ;  /* 0x0000d002030085a7 */ /* 0x000e6400080010ff */
[----:B-1----:R-:W-:Y:S05]  /*6fd0*/  @!P0 BRA `(.L_x_19) ;  /* 0xfffffffc00f08947 */ /* 0x002fea000383ffff */
[----:B------:R-:W-:Y:S05]  /*6fe0*/  BRA `(.L_x_104) ;  /* 0xffffffa400687947 */ /* 0x000fea000383ffff */
.L_x_22:
[----:B-1----:R-:W-:-:S07]  /*6ff0*/  MOV R2, UR33 ;  /* 0x0000002100027c02 */ /* 0x002fce0008000f00 */
.L_x_105:
[----:B-1----:R1:W2:Y:S02]  /*7000*/  SYNCS.PHASECHK.TRANS64.TRYWAIT P0, [R2+URZ+0x18], R5 ;  /* 0x00001805020075a7 */ /* 0x0022a400080011ff */
[----:B--2---:R-:W-:Y:S05]  /*7010*/  @!P0 NANOSLEEP.SYNCS 0x989680 ;  /* 0x009896800000895d */ /* 0x004fea0003900000 */
[----:B------:R-:W2:Y:S02]  /*7020*/  @!P0 SYNCS.PHASECHK.TRANS64 P0, [R2+URZ+0x18], R5 ;  /* 0x00001805020085a7 */ /* 0x000ea400080010ff */
[----:B--2---:R-:W-:Y:S05]  /*7030*/  @!P0 BRA `(.L_x_105) ;  /* 0xfffffffc00f08947 */ /* 0x004fea000383ffff */
[----:B------:R-:W-:Y:S05]  /*7040*/  BRA `(.L_x_21) ;  /* 0xffffffa400b87947 */ /* 0x000fea000383ffff */
.L_x_28:
[----:B-1----:R-:W-:-:S07]  /*7050*/  MOV R2, UR17 ;  /* 0x0000001100027c02 */ /* 0x002fce0008000f00 */
.L_x_106:
[----:B-1----:R1:W2:Y:S02]  /*7060*/  SYNCS.PHASECHK.TRANS64.TRYWAIT P0, [R2+URZ+0x18], R5 ;  /* 0x00001805020075a7 */ /* 0x0022a400080011ff */
[----:B--2---:R-:W-:Y:S05]  /*7070*/  @!P0 NANOSLEEP.SYNCS 0x989680 ;  /* 0x009896800000895d */ /* 0x004fea0003900000 */
[----:B------:R-:W2:Y:S02]  /*7080*/  @!P0 SYNCS.PHASECHK.TRANS64 P0, [R2+URZ+0x18], R5 ;  /* 0x00001805020085a7 */ /* 0x000ea400080010ff */
[----:B--2---:R-:W-:Y:S05]  /*7090*/  @!P0 BRA `(.L_x_106) ;  /* 0xfffffffc00f08947 */ /* 0x004fea000383ffff */
[----:B------:R-:W-:Y:S05]  /*70a0*/  BRA `(.L_x_27) ;  /* 0xffffffa800607947 */ /* 0x000fea000383ffff */
.L_x_32:
[----:B-1----:R1:W2:Y:S02]  /*70b0*/  SYNCS.PHASECHK.TRANS64.TRYWAIT P0, [R2+URZ+0x60], R3 ;  /* 0x00006003020075a7 */ /* 0x0022a400080011ff */
[----:B--2---:R-:W-:Y:S05]  /*70c0*/  @!P0 NANOSLEEP.SYNCS 0x989680 ;  /* 0x009896800000895d */ /* 0x004fea0003900000 */
[----:B------:R-:W2:Y:S02]  /*70d0*/  @!P0 SYNCS.PHASECHK.TRANS64 P0, [R2+URZ+0x60], R3 ;  /* 0x00006003020085a7 */ /* 0x000ea400080010ff */
[----:B--2---:R-:W-:Y:S05]  /*70e0*/  @!P0 BRA `(.L_x_32) ;  /* 0xfffffffc00f08947 */ /* 0x004fea000383ffff */
[----:B------:R-:W-:Y:S05]  /*70f0*/  BRA `(.L_x_107) ;  /* 0xffffffa800f07947 */ /* 0x000fea000383ffff */
.L_x_36:
[----:B----4-:R-:W-:-:S07]  /*7100*/  MOV R0, UR5 ;  /* 0x0000000500007c02 */ /* 0x010fce0008000f00 */
.L_x_108:
[----:B-1----:R1:W2:Y:S02]  /*7110*/  SYNCS.PHASECHK.TRANS64.TRYWAIT P0, [R0+URZ], R3 ;  /* 0x00000003000075a7 */ /* 0x0022a400080011ff */
[----:B--2---:R-:W-:Y:S05]  /*7120*/  @!P0 NANOSLEEP.SYNCS 0x989680 ;  /* 0x009896800000895d */ /* 0x004fea0003900000 */
[----:B------:R-:W2:Y:S02]  /*7130*/  @!P0 SYNCS.PHASECHK.TRANS64 P0, [R0+URZ], R3 ;  /* 0x00000003000085a7 */ /* 0x000ea400080010ff */
[----:B--2---:R-:W-:Y:S05]  /*7140*/  @!P0 BRA `(.L_x_108) ;  /* 0xfffffffc00f08947 */ /* 0x004fea000383ffff */
[----:B------:R-:W-:Y:S05]  /*7150*/  BRA `(.L_x_109) ;  /* 0xffffffb000607947 */ /* 0x000fea000383ffff */
.L_x_37:
[----:B----4-:R-:W-:-:S07]  /*7160*/  MOV R0, UR5 ;  /* 0x0000000500007c02 */ /* 0x010fce0008000f00 */
.L_x_110:
[----:B-1----:R1:W2:Y:S02]  /*7170*/  SYNCS.PHASECHK.TRANS64.TRYWAIT P0, [R0+URZ], R3 ;  /* 0x00000003000075a7 */ /* 0x0022a400080011ff */
[----:B--2---:R-:W-:Y:S05]  /*7180*/  @!P0 NANOSLEEP.SYNCS 0x989680 ;  /* 0x009896800000895d */ /* 0x004fea0003900000 */
[----:B------:R-:W2:Y:S02]  /*7190*/  @!P0 SYNCS.PHASECHK.TRANS64 P0, [R0+URZ], R3 ;  /* 0x00000003000085a7 */ /* 0x000ea400080010ff */
[----:B--2---:R-:W-:Y:S05]  /*71a0*/  @!P0 BRA `(.L_x_110) ;  /* 0xfffffffc00f08947 */ /* 0x004fea000383ffff */
[----:B------:R-:W-:Y:S05]  /*71b0*/  BRA `(.L_x_111) ;  /* 0xffffffb0006c7947 */ /* 0x000fea000383ffff */
.L_x_40:
[----:B-1----:R1:W2:Y:S02]  /*71c0*/  SYNCS.PHASECHK.TRANS64.TRYWAIT P0, [R0+URZ+0xc0], R5 ;  /* 0x0000c005000075a7 */ /* 0x0022a400080011ff */
[----:B--2---:R-:W-:Y:S05]  /*71d0*/  @!P0 NANOSLEEP.SYNCS 0x989680 ;  /* 0x009896800000895d */ /* 0x004fea0003900000 */
[----:B------:R-:W2:Y:S02]  /*71e0*/  @!P0 SYNCS.PHASECHK.TRANS64 P0, [R0+URZ+0xc0], R5 ;  /* 0x0000c005000085a7 */ /* 0x000ea400080010ff */
[----:B--2---:R-:W-:Y:S05]  /*71f0*/  @!P0 BRA `(.L_x_40) ;  /* 0xfffffffc00f08947 */ /* 0x004fea000383ffff */
[----:B------:R-:W-:Y:S05]  /*7200*/  BRA `(.L_x_112) ;  /* 0xffffffb000c87947 */ /* 0x000fea000383ffff */
.L_x_41:
[----:B------:R-:W-:-:S07]  /*7210*/  MOV R0, UR5 ;  /* 0x0000000500007c02 */ /* 0x000fce0008000f00 */
.L_x_113:
[----:B-1----:R1:W2:Y:S02]  /*7220*/  SYNCS.PHASECHK.TRANS64.TRYWAIT P0, [R0+URZ+0x70], R5 ;  /* 0x00007005000075a7 */ /* 0x0022a400080011ff */
[----:B--2---:R-:W-:Y:S05]  /*7230*/  @!P0 NANOSLEEP.SYNCS 0x989680 ;  /* 0x009896800000895d */ /* 0x004fea0003900000 */
[----:B------:R-:W2:Y:S02]  /*7240*/  @!P0 SYNCS.PHASECHK.TRANS64 P0, [R0+URZ+0x70], R5 ;  /* 0x00007005000085a7 */ /* 0x000ea400080010ff */
[----:B--2---:R-:W-:Y:S05]  /*7250*/  @!P0 BRA `(.L_x_113) ;  /* 0xfffffffc00f08947 */ /* 0x004fea000383ffff */
[----:B------:R-:W-:Y:S05]  /*7260*/  BRA `(.L_x_114) ;  /* 0xffffffb000d87947 */ /* 0x000fea000383ffff */
.L_x_42:
[----:B-1----:R1:W2:Y:S02]  /*7270*/  SYNCS.PHASECHK.TRANS64.TRYWAIT P1, [R0+URZ+0x60], R5 ;  /* 0x00006005000075a7 */ /* 0x0022a400080211ff */
[----:B--2---:R-:W-:Y:S05]  /*7280*/  @!P1 NANOSLEEP.SYNCS 0x989680 ;  /* 0x009896800000995d */ /* 0x004fea0003900000 */
[----:B------:R-:W2:Y:S02]  /*7290*/  @!P1 SYNCS.PHASECHK.TRANS64 P1, [R0+URZ+0x60], R5 ;  /* 0x00006005000095a7 */ /* 0x000ea400080210ff */
[----:B--2---:R-:W-:Y:S05]  /*72a0*/  @!P1 BRA `(.L_x_42) ;  /* 0xfffffffc00f09947 */ /* 0x004fea000383ffff */
[----:B------:R-:W-:Y:S05]  /*72b0*/  BRA `(.L_x_115) ;  /* 0xffffffb400087947 */ /* 0x000fea000383ffff */
.L_x_45:
[----:B------:R-:W-:-:S07]  /*72c0*/  MOV R0, UR5 ;  /* 0x0000000500007c02 */ /* 0x000fce0008000f00 */
.L_x_116:
[----:B-1----:R1:W2:Y:S02]  /*72d0*/  SYNCS.PHASECHK.TRANS64.TRYWAIT P0, [R0+URZ+0x70], R3 ;  /* 0x00007003000075a7 */ /* 0x0022a400080011ff */
[----:B--2---:R-:W-:Y:S05]  /*72e0*/  @!P0 NANOSLEEP.SYNCS 0x989680 ;  /* 0x009896800000895d */ /* 0x004fea0003900000 */
[----:B------:R-:W2:Y:S02]  /*72f0*/  @!P0 SYNCS.PHASECHK.TRANS64 P0, [R0+URZ+0x70], R3 ;  /* 0x00007003000085a7 */ /* 0x000ea400080010ff */
[----:B--2---:R-:W-:Y:S05]  /*7300*/  @!P0 BRA `(.L_x_116) ;  /* 0xfffffffc00f08947 */ /* 0x004fea000383ffff */
[----:B------:R-:W-:Y:S05]  /*7310*/  BRA `(.L_x_44) ;  /* 0xffffffb4005c7947 */ /* 0x000fea000383ffff */
.L_x_52:
[----:B-1----:R1:W2:Y:S02]  /*7320*/  SYNCS.PHASECHK.TRANS64.TRYWAIT P1, [R0+URZ+0x60], R5 ;  /* 0x00006005000075a7 */ /* 0x0022a400080211ff */
[----:B--2---:R-:W-:Y:S05]  /*7330*/  @!P1 NANOSLEEP.SYNCS 0x989680 ;  /* 0x009896800000995d */ /* 0x004fea0003900000 */
[----:B------:R-:W2:Y:S02]  /*7340*/  @!P1 SYNCS.PHASECHK.TRANS64 P1, [R0+URZ+0x60], R5 ;  /* 0x00006005000095a7 */ /* 0x000ea400080210ff */
[----:B--2---:R-:W-:Y:S05]  /*7350*/  @!P1 BRA `(.L_x_52) ;  /* 0xfffffffc00f09947 */ /* 0x004fea000383ffff */
[----:B------:R-:W-:Y:S05]  /*7360*/  BRA `(.L_x_117) ;  /* 0xffffffb800b47947 */ /* 0x000fea000383ffff */
.L_x_53:
[----:B------:R-:W-:-:S07]  /*7370*/  MOV R3, UR9 ;  /* 0x0000000900037c02 */ /* 0x000fce0008000f00 */
.L_x_118:
[----:B-1----:R1:W2:Y:S02]  /*7380*/  SYNCS.PHASECHK.TRANS64.TRYWAIT P0, [R3+URZ+0xa0], R0 ;  /* 0x0000a000030075a7 */ /* 0x0022a400080011ff */
[----:B--2---:R-:W-:Y:S05]  /*7390*/  @!P0 NANOSLEEP.SYNCS 0x989680 ;  /* 0x009896800000895d */ /* 0x004fea0003900000 */
[----:B------:R-:W2:Y:S02]  /*73a0*/  @!P0 SYNCS.PHASECHK.TRANS64 P0, [R3+URZ+0xa0], R0 ;  /* 0x0000a000030085a7 */ /* 0x000ea400080010ff */
[----:B--2---:R-:W-:Y:S05]  /*73b0*/  @!P0 BRA `(.L_x_118) ;  /* 0xfffffffc00f08947 */ /* 0x004fea000383ffff */
[----:B------:R-:W-:Y:S05]  /*73c0*/  BRA `(.L_x_119) ;  /* 0xffffffb800e87947 */ /* 0x000fea000383ffff */
.L_x_56:
[----:B------:R-:W-:Y:S07]  /*73d0*/  MOV R0, UR7 ;  /* 0x0000000700007c02 */ /* 0x000fee0008000f00 */
.L_x_120:
[----:B-1----:R1:W2:Y:S02]  /*73e0*/  SYNCS.PHASECHK.TRANS64.TRYWAIT P0, [R0+URZ], R3 ;  /* 0x00000003000075a7 */ /* 0x0022a400080011ff */
[----:B--2---:R-:W-:Y:S05]  /*73f0*/  @!P0 NANOSLEEP.SYNCS 0x989680 ;  /* 0x009896800000895d */ /* 0x004fea0003900000 */
[----:B------:R-:W2:Y:S02]  /*7400*/  @!P0 SYNCS.PHASECHK.TRANS64 P0, [R0+URZ], R3 ;  /* 0x00000003000085a7 */ /* 0x000ea400080010ff */
[----:B--2---:R-:W-:Y:S05]  /*7410*/  @!P0 BRA `(.L_x_120) ;  /* 0xfffffffc00f08947 */ /* 0x004fea000383ffff */
[----:B------:R-:W-:Y:S05]  /*7420*/  BRA `(.L_x_55) ;  /* 0xffffffbc00207947 */ /* 0x000fea000383ffff */
.L_x_59:
[----:B------:R-:W-:-:S07]  /*7430*/  MOV R0, UR5 ;  /* 0x0000000500007c02 */ /* 0x000fce0008000f00 */
.L_x_121:
[----:B--2---:R2:W3:Y:S02]  /*7440*/  SYNCS.PHASECHK.TRANS64.TRYWAIT P0, [R0+URZ], R3 ;  /* 0x00000003000075a7 */ /* 0x0044e400080011ff */
[----:B---3--:R-:W-:Y:S05]  /*7450*/  @!P0 NANOSLEEP.SYNCS 0x989680 ;  /* 0x009896800000895d */ /* 0x008fea0003900000 */
[----:B------:R-:W3:Y:S02]  /*7460*/  @!P0 SYNCS.PHASECHK.TRANS64 P0, [R0+URZ], R3 ;  /* 0x00000003000085a7 */ /* 0x000ee400080010ff */
[----:B---3--:R-:W-:Y:S05]  /*7470*/  @!P0 BRA `(.L_x_121) ;  /* 0xfffffffc00f08947 */ /* 0x008fea000383ffff */
[----:B------:R-:W-:Y:S05]  /*7480*/  BRA `(.L_x_122) ;  /* 0xffffffbc00c07947 */ /* 0x000fea000383ffff */
.L_x_60:
[----:B------:R-:W-:-:S07]  /*7490*/  MOV R0, UR5 ;  /* 0x0000000500007c02 */ /* 0x000fce0008000f00 */
.L_x_123:
[----:B--2---:R2:W3:Y:S02]  /*74a0*/  SYNCS.PHASECHK.TRANS64.TRYWAIT P0, [R0+URZ], R3 ;  /* 0x00000003000075a7 */ /* 0x0044e400080011ff */
[----:B---3--:R-:W-:Y:S05]  /*74b0*/  @!P0 NANOSLEEP.SYNCS 0x989680 ;  /* 0x009896800000895d */ /* 0x008fea0003900000 */
[----:B------:R-:W3:Y:S02]  /*74c0*/  @!P0 SYNCS.PHASECHK.TRANS64 P0, [R0+URZ], R3 ;  /* 0x00000003000085a7 */ /* 0x000ee400080010ff */
[----:B---3--:R-:W-:Y:S05]  /*74d0*/  @!P0 BRA `(.L_x_123) ;  /* 0xfffffffc00f08947 */ /* 0x008fea000383ffff */
[----:B------:R-:W-:Y:S05]  /*74e0*/  BRA `(.L_x_124) ;  /* 0xffffffbc00cc7947 */ /* 0x000fea000383ffff */
.L_x_61:
[----:B------:R-:W-:-:S07]  /*74f0*/  MOV R0, UR5 ;  /* 0x0000000500007c02 */ /* 0x000fce0008000f00 */
.L_x_125:
[----:B--2---:R2:W3:Y:S02]  /*7500*/  SYNCS.PHASECHK.TRANS64.TRYWAIT P0, [R0+URZ], R3 ;  /* 0x00000003000075a7 */ /* 0x0044e400080011ff */
[----:B---3--:R-:W-:Y:S05]  /*7510*/  @!P0 NANOSLEEP.SYNCS 0x989680 ;  /* 0x009896800000895d */ /* 0x008fea0003900000 */
[----:B------:R-:W3:Y:S02]  /*7520*/  @!P0 SYNCS.PHASECHK.TRANS64 P0, [R0+URZ], R3 ;  /* 0x00000003000085a7 */ /* 0x000ee400080010ff */
[----:B---3--:R-:W-:Y:S05]  /*7530*/  @!P0 BRA `(.L_x_125) ;  /* 0xfffffffc00f08947 */ /* 0x008fea000383ffff */
[----:B------:R-:W-:Y:S05]  /*7540*/  BRA `(.L_x_126) ;  /* 0xffffffbc00d87947 */ /* 0x000fea000383ffff */
.L_x_62:
[----:B------:R-:W-:-:S07]  /*7550*/  MOV R0, UR7 ;  /* 0x0000000700007c02 */ /* 0x000fce0008000f00 */
.L_x_127:
[----:B--2---:R2:W3:Y:S02]  /*7560*/  SYNCS.PHASECHK.TRANS64.TRYWAIT P0, [R0+URZ], R3 ;  /* 0x00000003000075a7 */ /* 0x0044e400080011ff */
[----:B---3--:R-:W-:Y:S05]  /*7570*/  @!P0 NANOSLEEP.SYNCS 0x989680 ;  /* 0x009896800000895d */ /* 0x008fea0003900000 */
[----:B------:R-:W3:Y:S02]  /*7580*/  @!P0 SYNCS.PHASECHK.TRANS64 P0, [R0+URZ], R3 ;  /* 0x00000003000085a7 */ /* 0x000ee400080010ff */
[----:B---3--:R-:W-:Y:S05]  /*7590*/  @!P0 BRA `(.L_x_127) ;  /* 0xfffffffc00f08947 */ /* 0x008fea000383ffff */
[----:B------:R-:W-:Y:S05]  /*75a0*/  BRA `(.L_x_128) ;  /* 0xffffffbc00e47947 */ /* 0x000fea000383ffff */
.L_x_67:
[----:B--2---:R2:W3:Y:S02]  /*75b0*/  SYNCS.PHASECHK.TRANS64.TRYWAIT P0, [R0+URZ+0x60], R3 ;  /* 0x00006003000075a7 */ /* 0x0044e400080011ff */
[----:B---3--:R-:W-:Y:S05]  /*75c0*/  @!P0 NANOSLEEP.SYNCS 0x989680 ;  /* 0x009896800000895d */ /* 0x008fea0003900000 */
[----:B------:R-:W3:Y:S02]  /*75d0*/  @!P0 SYNCS.PHASECHK.TRANS64 P0, [R0+URZ+0x60], R3 ;  /* 0x00006003000085a7 */ /* 0x000ee400080010ff */
[----:B---3--:R-:W-:Y:S05]  /*75e0*/  @!P0 BRA `(.L_x_67) ;  /* 0xfffffffc00f08947 */ /* 0x008fea000383ffff */
[----:B------:R-:W-:Y:S05]  /*75f0*/  BRA `(.L_x_129) ;  /* 0xffffffc000e87947 */ /* 0x000fea000383ffff */
.L_x_70:
[----:B------:R-:W-:Y:S07]  /*7600*/  MOV R0, UR7 ;  /* 0x0000000700007c02 */ /* 0x000fee0008000f00 */
.L_x_130:
[----:B--2---:R2:W3:Y:S02]  /*7610*/  SYNCS.PHASECHK.TRANS64.TRYWAIT P0, [R0+URZ+0x58], R3 ;  /* 0x00005803000075a7 */ /* 0x0044e400080011ff */
[----:B---3--:R-:W-:Y:S05]  /*7620*/  @!P0 NANOSLEEP.SYNCS 0x989680 ;  /* 0x009896800000895d */ /* 0x008fea0003900000 */
[----:B------:R-:W3:Y:S02]  /*7630*/  @!P0 SYNCS.PHASECHK.TRANS64 P0, [R0+URZ+0x58], R3 ;  /* 0x00005803000085a7 */ /* 0x000ee400080010ff */
[----:B---3--:R-:W-:Y:S05]  /*7640*/  @!P0 BRA `(.L_x_130) ;  /* 0xfffffffc00f08947 */ /* 0x008fea000383ffff */
[----:B------:R-:W-:Y:S05]  /*7650*/  BRA `(.L_x_69) ;  /* 0xffffffc400c87947 */ /* 0x000fea000383ffff */
.L_x_73:
[----:B--2---:R-:W-:Y:S07]  /*7660*/  MOV R3, UR7 ;  /* 0x0000000700037c02 */ /* 0x004fee0008000f00 */
.L_x_131:
[----:B-1----:R1:W2:Y:S02]  /*7670*/  SYNCS.PHASECHK.TRANS64.TRYWAIT P0, [R3+URZ+0x40], R12 ;  /* 0x0000400c030075a7 */ /* 0x0022a400080011ff */
[----:B--2---:R-:W-:Y:S05]  /*7680*/  @!P0 NANOSLEEP.SYNCS 0x989680 ;  /* 0x009896800000895d */ /* 0x004fea0003900000 */
[----:B------:R-:W2:Y:S02]  /*7690*/  @!P0 SYNCS.PHASECHK.TRANS64 P0, [R3+URZ+0x40], R12 ;  /* 0x0000400c030085a7 */ /* 0x000ea400080010ff */
[----:B--2---:R-:W-:Y:S05]  /*76a0*/  @!P0 BRA `(.L_x_131) ;  /* 0xfffffffc00f08947 */ /* 0x004fea000383ffff */
[----:B------:R-:W-:Y:S05]  /*76b0*/  BRA `(.L_x_132) ;  /* 0xffffffc800407947 */ /* 0x000fea000383ffff */
.L_x_74:
[----:B------:R-:W-:Y:S07]  /*76c0*/  MOV R3, UR7 ;  /* 0x0000000700037c02 */ /* 0x000fee0008000f00 */
.L_x_133:
[----:B-1----:R1:W2:Y:S02]  /*76d0*/  SYNCS.PHASECHK.TRANS64.TRYWAIT P0, [R3+URZ+0x48], R12 ;  /* 0x0000480c030075a7 */ /* 0x0022a400080011ff */
[----:B--2---:R-:W-:Y:S05]  /*76e0*/  @!P0 NANOSLEEP.SYNCS 0x989680 ;  /* 0x009896800000895d */ /* 0x004fea0003900000 */
[----:B------:R-:W2:Y:S02]  /*76f0*/  @!P0 SYNCS.PHASECHK.TRANS64 P0, [R3+URZ+0x48], R12 ;  /* 0x0000480c030085a7 */ /* 0x000ea400080010ff */
[----:B--2---:R-:W-:Y:S05]  /*7700*/  @!P0 BRA `(.L_x_133) ;  /* 0xfffffffc00f08947 */ /* 0x004fea000383ffff */
[----:B------:R-:W-:Y:S05]  /*7710*/  BRA `(.L_x_134) ;  /* 0xffffffc800c07947 */ /* 0x000fea000383ffff */
.L_x_76:
[----:B------:R-:W-:-:S07]  /*7720*/  MOV R0, UR7 ;  /* 0x0000000700007c02 */ /* 0x000fce0008000f00 */
.L_x_135:
[----:B-1----:R1:W3:Y:S02]  /*7730*/  SYNCS.PHASECHK.TRANS64.TRYWAIT P0, [R0+URZ+0x40], R3 ;  /* 0x00004003000075a7 */ /* 0x0022e400080011ff */
[----:B---3--:R-:W-:Y:S05]  /*7740*/  @!P0 NANOSLEEP.SYNCS 0x989680 ;  /* 0x009896800000895d */ /* 0x008fea0003900000 */
[----:B------:R-:W3:Y:S02]  /*7750*/  @!P0 SYNCS.PHASECHK.TRANS64 P0, [R0+URZ+0x40], R3 ;  /* 0x00004003000085a7 */ /* 0x000ee400080010ff */
[----:B---3--:R-:W-:Y:S05]  /*7760*/  @!P0 BRA `(.L_x_135) ;  /* 0xfffffffc00f08947 */ /* 0x008fea000383ffff */
[----:B------:R-:W-:Y:S05]  /*7770*/  BRA `(.L_x_136) ;  /* 0xffffffcc00307947 */ /* 0x000fea000383ffff */
.L_x_78:
[----:B--2---:R2:W4:Y:S02]  /*7780*/  SYNCS.PHASECHK.TRANS64.TRYWAIT P0, [R0+URZ+0x60], R3 ;  /* 0x00006003000075a7 */ /* 0x00452400080011ff */
[----:B----4-:R-:W-:Y:S05]  /*7790*/  @!P0 NANOSLEEP.SYNCS 0x989680 ;  /* 0x009896800000895d */ /* 0x010fea0003900000 */
[----:B------:R-:W4:Y:S02]  /*77a0*/  @!P0 SYNCS.PHASECHK.TRANS64 P0, [R0+URZ+0x60], R3 ;  /* 0x00006003000085a7 */ /* 0x000f2400080010ff */
[----:B----4-:R-:W-:Y:S05]  /*77b0*/  @!P0 BRA `(.L_x_78) ;  /* 0xfffffffc00f08947 */ /* 0x010fea000383ffff */
[----:B------:R-:W-:Y:S05]  /*77c0*/  BRA `(.L_x_137) ;  /* 0xffffffcc00fc7947 */ /* 0x000fea000383ffff */
.L_x_89:
[----:B-1----:R1:W3:Y:S02]  /*77d0*/  SYNCS.PHASECHK.TRANS64.TRYWAIT P1, [R0+URZ+0x30], R3 ;  /* 0x00003003000075a7 */ /* 0x0022e400080211ff */
[----:B---3--:R-:W-:Y:S05]  /*77e0*/  @!P1 NANOSLEEP.SYNCS 0x989680 ;  /* 0x009896800000995d */ /* 0x008fea0003900000 */
[----:B------:R-:W3:Y:S02]  /*77f0*/  @!P1 SYNCS.PHASECHK.TRANS64 P1, [R0+URZ+0x30], R3 ;  /* 0x00003003000095a7 */ /* 0x000ee400080210ff */
[----:B---3--:R-:W-:Y:S05]  /*7800*/  @!P1 BRA `(.L_x_89) ;  /* 0xfffffffc00f09947 */ /* 0x008fea000383ffff */
[----:B------:R-:W-:Y:S05]  /*7810*/  BRA `(.L_x_88) ;  /* 0xffffffdc00147947 */ /* 0x000fea000383ffff */
.L_x_91:
[----:B-1----:R1:W4:Y:S02]  /*7820*/  SYNCS.PHASECHK.TRANS64.TRYWAIT P0, [R113+URZ+0x80], R2 ;  /* 0x00008002710075a7 */ /* 0x00232400080011ff */
[----:B----4-:R-:W-:Y:S05]  /*7830*/  @!P0 NANOSLEEP.SYNCS 0x989680 ;  /* 0x009896800000895d */ /* 0x010fea0003900000 */
[----:B------:R-:W4:Y:S02]  /*7840*/  @!P0 SYNCS.PHASECHK.TRANS64 P0, [R113+URZ+0x80], R2 ;  /* 0x00008002710085a7 */ /* 0x000f2400080010ff */
[----:B----4-:R-:W-:Y:S05]  /*7850*/  @!P0 BRA `(.L_x_91) ;  /* 0xfffffffc00f08947 */ /* 0x010fea000383ffff */
[----:B------:R-:W-:Y:S05]  /*7860*/  BRA `(.L_x_90) ;  /* 0xffffffdc00687947 */ /* 0x000fea000383ffff */
.L_x_99:
[----:B--2---:R2:W3:Y:S02]  /*7870*/  SYNCS.PHASECHK.TRANS64.TRYWAIT P0, [R32+URZ+0x30], R3 ;  /* 0x00003003200075a7 */ /* 0x0044e400080011ff */
[----:B---3--:R-:W-:Y:S05]  /*7880*/  @!P0 NANOSLEEP.SYNCS 0x989680 ;  /* 0x009896800000895d */ /* 0x008fea0003900000 */
[----:B------:R-:W3:Y:S02]  /*7890*/  @!P0 SYNCS.PHASECHK.TRANS64 P0, [R32+URZ+0x30], R3 ;  /* 0x00003003200085a7 */ /* 0x000ee400080010ff */
[----:B---3--:R-:W-:Y:S05]  /*78a0*/  @!P0 BRA `(.L_x_99) ;  /* 0xfffffffc00f08947 */ /* 0x008fea000383ffff */
[----:B------:R-:W-:Y:S05]  /*78b0*/  BRA `(.L_x_98) ;  /* 0xffffffe800587947 */ /* 0x000fea000383ffff */
        .weak           $__internal_0_$__cuda_sm10x_tcgen05_guardrail_trap_col_being_dealloced_not_returned_by_alloc
        .type           $__internal_0_$__cuda_sm10x_tcgen05_guardrail_trap_col_being_dealloced_not_returned_by_alloc,@function
        .size           $__internal_0_$__cuda_sm10x_tcgen05_guardrail_trap_col_being_dealloced_not_returned_by_alloc,($__internal_1_$__cuda_sm10x_tcgen05_guardrail_trap_phase_invalid_during_alloc - $__internal_0_$__cuda_sm10x_tcgen05_guardrail_trap_col_being_dealloced_not_returned_by_alloc)
$__internal_0_$__cuda_sm10x_tcgen05_guardrail_trap_col_being_dealloced_not_returned_by_alloc:
[----:B------:R-:W-:Y:S05]  /*78c0*/  BPT.TRAP 0x1 ;  /* 0x000000040000795c */ /* 0x000fea0000300000 */
[----:B------:R-:W-:-:S04]  /*78d0*/  HFMA2 R3, -RZ, RZ, 0, 0 ;  /* 0x00000000ff037431 */ /* 0x000fc800000001ff */
[----:B------:R-:W-:Y:S05]  /*78e0*/  RET.REL.NODEC R2 `(_ZN7cutlass13device_kernelINS_4gemm6kernel13GemmUniversalIN4cute5tupleIJiiiiEEENS1_10collective13CollectiveMmaINS1_35MainloopSm100TmaUmmaWarpSpecializedILi3ELi2ELi4ENS5_IJNS4_1CILi1EEESB_SB_EEEEENS5_IJNSA_ILi64EEENSA_ILi128EEENSA_ILi32EEEEEENS_12float_e4m3_tENS5_IJlSB_lEEESI_SJ_NS4_8TiledMMAINS4_8MMA_AtomIJNS4_10MMA_TraitsINS4_19SM100_MMA_F8F6F4_SSEJSI_SI_fSE_SF_NS4_17integral_constantINS4_4UMMA5MajorELSQ_0EEESR_NSO_INSP_7ScaleInELSS_0EEEST_EEEEEENS4_6LayoutISC_NS5_IJNSA_ILi0EEESX_SX_EEEEENS5_IJNS4_10UnderscoreES10_S10_EEEEENS4_13SM90_TMA_LOADENS4_14ComposedLayoutINS4_7SwizzleILi1ELi4ELi3EEENS4_18smem_ptr_flag_bitsILi8EEENSW_INS5_IJNSA_ILi8EEESG_EEENS5_IJSG_SB_EEEEEEEvNS4_8identityES13_S1D_vS1E_EENS_8epilogue10collective18CollectiveEpilogueINS1G_23Sm100TmaWarpSpecializedILi2ELi2ELi32ELb0ELb0EEEJSH_NS5_IJNSW_ISE_SB_EES1L_EEESI_SJ_SI_SJ_NS1G_6fusion15FusionCallbacksIS1K_NS1N_17LinearCombinationISI_fSI_fLNS_15FloatRoundStyleE2EEESH_S1M_JEEENS4_5SM1004TMEM4LOAD26SM100_TMEM_LOAD_16dp32b32xES13_NS14_INS15_ILi2ELi4ELi3EEES18_NSW_INS5_IJS19_SE_EEENS5_IJSE_SB_EEEEEEENS4_39AutoVectorizingCopyWithAssumedAlignmentILi128EEENS4_14SM90_TMA_STOREES21_S23_S23_EEEvvEEEEvNT_6ParamsE) ;  /* 0xffffff8402c47950 */ /* 0x000fea0003c3ffff */
        .weak           $__internal_1_$__cuda_sm10x_tcgen05_guardrail_trap_phase_invalid_during_alloc
        .type           $__internal_1_$__cuda_sm10x_tcgen05_guardrail_trap_phase_invalid_during_alloc,@function
        .size           $__internal_1_$__cuda_sm10x_tcgen05_guardrail_trap_phase_invalid_during_alloc,($__internal_2_$__cuda_sm10x_tcgen05_guardrail_trap_unallocated_columns_being_dealloced - $__internal_1_$__cuda_sm10x_tcgen05_guardrail_trap_phase_invalid_during_alloc)
$__internal_1_$__cuda_sm10x_tcgen05_guardrail_trap_phase_invalid_during_alloc:
[----:B------:R-:W-:Y:S05]  /*78f0*/  BPT.TRAP 0x1 ;  /* 0x000000040000795c */ /* 0x000fea0000300000 */
[----:B------:R-:W-:-:S04]  /*7900*/  MOV R3, 0x0 ;  /* 0x0000000000037802 */ /* 0x000fc80000000f00 */
[----:B------:R-:W-:Y:S05]  /*7910*/  RET.REL.NODEC R2 `(_ZN7cutlass13device_kernelINS_4gemm6kernel13GemmUniversalIN4cute5tupleIJiiiiEEENS1_10collective13CollectiveMmaINS1_35MainloopSm100TmaUmmaWarpSpecializedILi3ELi2ELi4ENS5_IJNS4_1CILi1EEESB_SB_EEEEENS5_IJNSA_ILi64EEENSA_ILi128EEENSA_ILi32EEEEEENS_12float_e4m3_tENS5_IJlSB_lEEESI_SJ_NS4_8TiledMMAINS4_8MMA_AtomIJNS4_10MMA_TraitsINS4_19SM100_MMA_F8F6F4_SSEJSI_SI_fSE_SF_NS4_17integral_constantINS4_4UMMA5MajorELSQ_0EEESR_NSO_INSP_7ScaleInELSS_0EEEST_EEEEEENS4_6LayoutISC_NS5_IJNSA_ILi0EEESX_SX_EEEEENS5_IJNS4_10UnderscoreES10_S10_EEEEENS4_13SM90_TMA_LOADENS4_14ComposedLayoutINS4_7SwizzleILi1ELi4ELi3EEENS4_18smem_ptr_flag_bitsILi8EEENSW_INS5_IJNSA_ILi8EEESG_EEENS5_IJSG_SB_EEEEEEEvNS4_8identityES13_S1D_vS1E_EENS_8epilogue10collective18CollectiveEpilogueINS1G_23Sm100TmaWarpSpecializedILi2ELi2ELi32ELb0ELb0EEEJSH_NS5_IJNSW_ISE_SB_EES1L_EEESI_SJ_SI_SJ_NS1G_6fusion15FusionCallbacksIS1K_NS1N_17LinearCombinationISI_fSI_fLNS_15FloatRoundStyleE2EEESH_S1M_JEEENS4_5SM1004TMEM4LOAD26SM100_TMEM_LOAD_16dp32b32xES13_NS14_INS15_ILi2ELi4ELi3EEES18_NSW_INS5_IJS19_SE_EEENS5_IJSE_SB_EEEEEEENS4_39AutoVectorizingCopyWithAssumedAlignmentILi128EEENS4_14SM90_TMA_STOREES21_S23_S23_EEEvvEEEEvNT_6ParamsE) ;  /* 0xffffff8402b87950 */ /* 0x000fea0003c3ffff */
        .weak           $__internal_2_$__cuda_sm10x_tcgen05_guardrail_trap_unallocated_columns_being_dealloced
        .type           $__internal_2_$__cuda_sm10x_tcgen05_guardrail_trap_unallocated_columns_being_dealloced,@function
        .size           $__internal_2_$__cuda_sm10x_tcgen05_guardrail_trap_unallocated_columns_being_dealloced,(.L_x_139 - $__internal_2_$__cuda_sm10x_tcgen05_guardrail_trap_unallocated_columns_being_dealloced)
$__internal_2_$__cuda_sm10x_tcgen05_guardrail_trap_unallocated_columns_being_dealloced:
[----:B------:R-:W-:Y:S05]  /*7920*/  BPT.TRAP 0x1 ;  /* 0x000000040000795c */ /* 0x000fea0000300000 */
[----:B------:R-:W-:-:S04]  /*7930*/  HFMA2 R3, -RZ, RZ, 0, 0 ;  /* 0x00000000ff037431 */ /* 0x000fc800000001ff */
[----:B------:R-:W-:Y:S05]  /*7940*/  RET.REL.NODEC R2 `(_ZN7cutlass13device_kernelINS_4gemm6kernel13GemmUniversalIN4cute5tupleIJiiiiEEENS1_10collective13CollectiveMmaINS1_35MainloopSm100TmaUmmaWarpSpecializedILi3ELi2ELi4ENS5_IJNS4_1CILi1EEESB_SB_EEEEENS5_IJNSA_ILi64EEENSA_ILi128EEENSA_ILi32EEEEEENS_12float_e4m3_tENS5_IJlSB_lEEESI_SJ_NS4_8TiledMMAINS4_8MMA_AtomIJNS4_10MMA_TraitsINS4_19SM100_MMA_F8F6F4_SSEJSI_SI_fSE_SF_NS4_17integral_constantINS4_4UMMA5MajorELSQ_0EEESR_NSO_INSP_7ScaleInELSS_0EEEST_EEEEEENS4_6LayoutISC_NS5_IJNSA_ILi0EEESX_SX_EEEEENS5_IJNS4_10UnderscoreES10_S10_EEEEENS4_13SM90_TMA_LOADENS4_14ComposedLayoutINS4_7SwizzleILi1ELi4ELi3EEENS4_18smem_ptr_flag_bitsILi8EEENSW_INS5_IJNSA_ILi8EEESG_EEENS5_IJSG_SB_EEEEEEEvNS4_8identityES13_S1D_vS1E_EENS_8epilogue10collective18CollectiveEpilogueINS1G_23Sm100TmaWarpSpecializedILi2ELi2ELi32ELb0ELb0EEEJSH_NS5_IJNSW_ISE_SB_EES1L_EEESI_SJ_SI_SJ_NS1G_6fusion15FusionCallbacksIS1K_NS1N_17LinearCombinationISI_fSI_fLNS_15FloatRoundStyleE2EEESH_S1M_JEEENS4_5SM1004TMEM4LOAD26SM100_TMEM_LOAD_16dp32b32xES13_NS14_INS15_ILi2ELi4ELi3EEES18_NSW_INS5_IJS19_SE_EEENS5_IJSE_SB_EEEEEEENS4_39AutoVectorizingCopyWithAssumedAlignmentILi128EEENS4_14SM90_TMA_STOREES21_S23_S23_EEEvvEEEEvNT_6ParamsE) ;  /* 0xffffff8402ac7950 */ /* 0x000fea0003c3ffff */
.L_x_138:
[----:B------:R-:W-:-:S00]  /*7950*/  BRA `(.L_x_138) ;  /* 0xfffffffc00fc7947 */ /* 0x000fc0000383ffff */
[----:B------:R-:W-:-:S00]  /*7960*/  NOP ;  /* 0x0000000000007918 */ /* 0x000fc00000000000 */
        /* <DEDUP_REMOVED lines=9> */
.L_x_139:


//--------------------- .nv.global.init           --------------------------
	.section	.nv.global.init,"aw",@progbits
.nv.global.init:
	.type		$str$27,@object
	.size		$str$27,($str$28 - $str$27)
$str$27:
        /*0000*/ 	.byte	0x28, 0x61, 0x64, 0x64, 0x72, 0x65, 0x73, 0x73, 0x20, 0x26, 0x20, 0x6d, 0x61, 0x73, 0x6b, 0x29
        /*0010*/ 	.byte	0x20, 0x3d, 0x3d, 0x20, 0x30, 0x00
	.type		$str$28,@object
	.size		$str$28,($str$26 - $str$28)
$str$28:
        /*0016*/ 	.byte	0x2f, 0x74, 0x6d, 0x70, 0x2f, 0x63, 0x75, 0x74, 0x6c, 0x61, 0x73, 0x73, 0x5f, 0x73, 0x77, 0x65
        /*0026*/ 	.byte	0x65, 0x70, 0x5f, 0x73, 0x72, 0x63, 0x2f, 0x69, 0x6e, 0x63, 0x6c, 0x75, 0x64, 0x65, 0x2f, 0x63
        /*0036*/ 	.byte	0x75, 0x74, 0x65, 0x2f, 0x70, 0x6f, 0x69, 0x6e, 0x74, 0x65, 0x72, 0x5f, 0x66, 0x6c, 0x61, 0x67
        /*0046*/ 	.byte	0x67, 0x65, 0x64, 0x2e, 0x68, 0x70, 0x70, 0x00
	.type		$str$26,@object
	.size		$str$26,($str$25 - $str$26)
$str$26:
        /*004e*/ 	.byte	0x2f, 0x74, 0x6d, 0x70, 0x2f, 0x63, 0x75, 0x74, 0x6c, 0x61, 0x73, 0x73, 0x5f, 0x73, 0x77, 0x65
        /*005e*/ 	.byte	0x65, 0x70, 0x5f, 0x73, 0x72, 0x63, 0x2f, 0x69, 0x6e, 0x63, 0x6c, 0x75, 0x64, 0x65, 0x2f, 0x63
        /*006e*/ 	.byte	0x75, 0x74, 0x65, 0x2f, 0x61, 0x74, 0x6f, 0x6d, 0x2f, 0x63, 0x6f, 0x70, 0x79, 0x5f, 0x74, 0x72
        /*007e*/ 	.byte	0x61, 0x69, 0x74, 0x73, 0x5f, 0x73, 0x6d, 0x31, 0x30, 0x30, 0x2e, 0x68, 0x70, 0x70, 0x00
	.type		$str$25,@object
	.size		$str$25,(__unnamed_1 - $str$25)
$str$25:
        /*008d*/ 	.byte	0x28, 0x28, 0x75, 0x69, 0x6e, 0x74, 0x33, 0x32, 0x5f, 0x74, 0x28, 0x74, 0x68, 0x72, 0x65, 0x61
        /*009d*/ 	.byte	0x64, 0x49, 0x64, 0x78, 0x2e, 0x78, 0x29, 0x20, 0x2f, 0x20, 0x33, 0x32, 0x29, 0x20, 0x25, 0x20
        /*00ad*/ 	.byte	0x34, 0x29, 0x20, 0x3d, 0x3d, 0x20, 0x28, 0x28, 0x28, 0x74, 0x6d, 0x65, 0x6d, 0x5f, 0x61, 0x64
        /*00bd*/ 	.byte	0x64, 0x72, 0x20, 0x3e, 0x3e, 0x20, 0x31, 0x36, 0x29, 0x20, 0x2f, 0x20, 0x33, 0x32, 0x29, 0x20
        /*00cd*/ 	.byte	0x25, 0x20, 0x34, 0x29, 0x00
	.type		__unnamed_1,@object
	.size		__unnamed_1,(__unnamed_2 - __unnamed_1)
__unnamed_1:
        /*00d2*/ 	.byte	0x61, 0x75, 0x74, 0x6f, 0x20, 0x63, 0x75, 0x74, 0x65, 0x3a, 0x3a, 0x61, 0x73, 0x5f, 0x70, 0x6f
        /* <DEDUP_REMOVED lines=24> */
        /*0262*/ 	.byte	0x3c, 0x34, 0x30, 0x39, 0x36, 0x3e, 0x3e, 0x3e, 0x3e, 0x5d, 0x00
	.type		__unnamed_2,@object
	.size		__unnamed_2,(.L_2 - __unnamed_2)
__unnamed_2:
        /* <DEDUP_REMOVED lines=40> */
        /*04ed*/ 	.byte	0x74, 0x65, 0x3a, 0x3a, 0x43, 0x3c, 0x30, 0x3e, 0x3e, 0x3e, 0x3e, 0x5d, 0x00
.L_2:


//--------------------- .nv.shared._ZN7cutlass13device_kernelINS_4gemm6kernel13GemmUniversalIN4cute5tupleIJiiiiEEENS1_10collective13CollectiveMmaINS1_35MainloopSm100TmaUmmaWarpSpecializedILi3ELi2ELi4ENS5_IJNS4_1CILi1EEESB_SB_EEEEENS5_IJNSA_ILi64EEENSA_ILi128EEENSA_ILi32EEEEEENS_12float_e4m3_tENS5_IJlSB_lEEESI_SJ_NS4_8TiledMMAINS4_8MMA_AtomIJNS4_10MMA_TraitsINS4_19SM100_MMA_F8F6F4_SSEJSI_SI_fSE_SF_NS4_17integral_constantINS4_4UMMA5MajorELSQ_0EEESR_NSO_INSP_7ScaleInELSS_0EEEST_EEEEEENS4_6LayoutISC_NS5_IJNSA_ILi0EEESX_SX_EEEEENS5_IJNS4_10UnderscoreES10_S10_EEEEENS4_13SM90_TMA_LOADENS4_14ComposedLayoutINS4_7SwizzleILi1ELi4ELi3EEENS4_18smem_ptr_flag_bitsILi8EEENSW_INS5_IJNSA_ILi8EEESG_EEENS5_IJSG_SB_EEEEEEEvNS4_8identityES13_S1D_vS1E_EENS_8epilogue10collective18CollectiveEpilogueINS1G_23Sm100TmaWarpSpecializedILi2ELi2ELi32ELb0ELb0EEEJSH_NS5_IJNSW_ISE_SB_EES1L_EEESI_SJ_SI_SJ_NS1G_6fusion15FusionCallbacksIS1K_NS1N_17LinearCombinationISI_fSI_fLNS_15FloatRoundStyleE2EEESH_S1M_JEEENS4_5SM1004TMEM4LOAD26SM100_TMEM_LOAD_16dp32b32xES13_NS14_INS15_ILi2ELi4ELi3EEES18_NSW_INS5_IJS19_SE_EEENS5_IJSE_SB_EEEEEEENS4_39AutoVectorizingCopyWithAssumedAlignmentILi128EEENS4_14SM90_TMA_STOREES21_S23_S23_EEEvvEEEEvNT_6ParamsE --------------------------
	.section	.nv.shared._ZN7cutlass13device_kernelINS_4gemm6kernel13GemmUniversalIN4cute5tupleIJiiiiEEENS1_10collective13CollectiveMmaINS1_35MainloopSm100TmaUmmaWarpSpecializedILi3ELi2ELi4ENS5_IJNS4_1CILi1EEESB_SB_EEEEENS5_IJNSA_ILi64EEENSA_ILi128EEENSA_ILi32EEEEEENS_12float_e4m3_tENS5_IJlSB_lEEESI_SJ_NS4_8TiledMMAINS4_8MMA_AtomIJNS4_10MMA_TraitsINS4_19SM100_MMA_F8F6F4_SSEJSI_SI_fSE_SF_NS4_17integral_constantINS4_4UMMA5MajorELSQ_0EEESR_NSO_INSP_7ScaleInELSS_0EEEST_EEEEEENS4_6LayoutISC_NS5_IJNSA_ILi0EEESX_SX_EEEEENS5_IJNS4_10UnderscoreES10_S10_EEEEENS4_13SM90_TMA_LOADENS4_14ComposedLayoutINS4_7SwizzleILi1ELi4ELi3EEENS4_18smem_ptr_flag_bitsILi8EEENSW_INS5_IJNSA_ILi8EEESG_EEENS5_IJSG_SB_EEEEEEEvNS4_8identityES13_S1D_vS1E_EENS_8epilogue10collective18CollectiveEpilogueINS1G_23Sm100TmaWarpSpecializedILi2ELi2ELi32ELb0ELb0EEEJSH_NS5_IJNSW_ISE_SB_EES1L_EEESI_SJ_SI_SJ_NS1G_6fusion15FusionCallbacksIS1K_NS1N_17LinearCombinationISI_fSI_fLNS_15FloatRoundStyleE2EEESH_S1M_JEEENS4_5SM1004TMEM4LOAD26SM100_TMEM_LOAD_16dp32b32xES13_NS14_INS15_ILi2ELi4ELi3EEES18_NSW_INS5_IJS19_SE_EEENS5_IJSE_SB_EEEEEEENS4_39AutoVectorizingCopyWithAssumedAlignmentILi128EEENS4_14SM90_TMA_STOREES21_S23_S23_EEEvvEEEEvNT_6ParamsE,"aw",@nobits
	.sectionflags	@""
	.align	16
	.zero		1024


//--------------------- .nv.shared.reserved.0     --------------------------
	.section	.nv.shared.reserved.0,"aw",@nobits
	.weak		__nv_reservedSMEM_offset_0_alias
	.size		__nv_reservedSMEM_offset_0_alias, 0, 64
	.other		__nv_reservedSMEM_offset_0_alias,@"STO_CUDA_RESERVED_SHARED STV_DEFAULT"
__nv_reservedSMEM_offset_0_alias:
	.zero		0
.nv.shared.reserved.0:
	.zero		64
	.weak		__nv_reservedSMEM_tcgen05_partition
	.type		__nv_reservedSMEM_tcgen05_partition,@object
	.size		__nv_reservedSMEM_tcgen05_partition,(.L_0 - __nv_reservedSMEM_tcgen05_partition)
__nv_reservedSMEM_tcgen05_partition:
	.zero		32
.L_0:


//--------------------- .nv.global                --------------------------
	.section	.nv.global,"aw",@nobits
.nv.global:
	.type		_ZN39_INTERNAL_d205b36e_4_k_cu_69a325db_75114cute1_E,@object
	.size		_ZN39_INTERNAL_d205b36e_4_k_cu_69a325db_75114cute1_E,(_ZN39_INTERNAL_d205b36e_4_k_cu_69a325db_75114cuda3std3__45__cpo6cbeginE - _ZN39_INTERNAL_d205b36e_4_k_cu_69a325db_75114cute1_E)
_ZN39_INTERNAL_d205b36e_4_k_cu_69a325db_75114cute1_E:
	.zero		1
	.type		_ZN39_INTERNAL_d205b36e_4_k_cu_69a325db_75114cuda3std3__45__cpo6cbeginE,@object
	.size		_ZN39_INTERNAL_d205b36e_4_k_cu_69a325db_75114cuda3std3__45__cpo6cbeginE,(_ZN39_INTERNAL_d205b36e_4_k_cu_69a325db_75114cuda3std3__48in_placeE - _ZN39_INTERNAL_d205b36e_4_k_cu_69a325db_75114cuda3std3__45__cpo6cbeginE)
_ZN39_INTERNAL_d205b36e_4_k_cu_69a325db_75114cuda3std3__45__cpo6cbeginE:
	.zero		1
	.type		_ZN39_INTERNAL_d205b36e_4_k_cu_69a325db_75114cuda3std3__48in_placeE,@object
	.size		_ZN39_INTERNAL_d205b36e_4_k_cu_69a325db_75114cuda3std3__48in_placeE,(_ZN39_INTERNAL_d205b36e_4_k_cu_69a325db_75114cuda3std6ranges3__45__cpo9iter_moveE - _ZN39_INTERNAL_d205b36e_4_k_cu_69a325db_75114cuda3std3__48in_placeE)
_ZN39_INTERNAL_d205b36e_4_k_cu_69a325db_75114cuda3std3__48in_placeE:
	.zero		1
	.type		_ZN39_INTERNAL_d205b36e_4_k_cu_69a325db_75114cuda3std6ranges3__45__cpo9iter_moveE,@object
	.size		_ZN39_INTERNAL_d205b36e_4_k_cu_69a325db_75114cuda3std6ranges3__45__cpo9iter_moveE,(_ZN39_INTERNAL_d205b36e_4_k_cu_69a325db_75114cuda3std3__45__cpo5beginE - _ZN39_INTERNAL_d205b36e_4_k_cu_69a325db_75114cuda3std6ranges3__45__cpo9iter_moveE)
_ZN39_INTERNAL_d205b36e_4_k_cu_69a325db_75114cuda3std6ranges3__45__cpo9iter_moveE:
	.zero		1
	.type		_ZN39_INTERNAL_d205b36e_4_k_cu_69a325db_75114cuda3std3__45__cpo5beginE,@object
	.size		_ZN39_INTERNAL_d205b36e_4_k_cu_69a325db_75114cuda3std3__45__cpo5beginE,(_ZN39_INTERNAL_d205b36e_4_k_cu_69a325db_75114cuda3std3__441_GLOBAL__N__d205b36e_4_k_cu_69a325db_75116ignoreE - _ZN39_INTERNAL_d205b36e_4_k_cu_69a325db_75114cuda3std3__45__cpo5beginE)
_ZN39_INTERNAL_d205b36e_4_k_cu_69a325db_75114cuda3std3__45__cpo5beginE:
	.zero		1
	.type		_ZN39_INTERNAL_d205b36e_4_k_cu_69a325db_75114cuda3std3__441_GLOBAL__N__d205b36e_4_k_cu_69a325db_75116ignoreE,@object
	.size		_ZN39_INTERNAL_d205b36e_4_k_cu_69a325db_75114cuda3std3__441_GLOBAL__N__d205b36e_4_k_cu_69a325db_75116ignoreE,(_ZN39_INTERNAL_d205b36e_4_k_cu_69a325db_75114cute7productE - _ZN39_INTERNAL_d205b36e_4_k_cu_69a325db_75114cuda3std3__441_GLOBAL__N__d205b36e_4_k_cu_69a325db_75116ignoreE)
_ZN39_INTERNAL_d205b36e_4_k_cu_69a325db_75114cuda3std3__441_GLOBAL__N__d205b36e_4_k_cu_69a325db_75116ignoreE:
	.zero		1
	.type		_ZN39_INTERNAL_d205b36e_4_k_cu_69a325db_75114cute7productE,@object
	.size		_ZN39_INTERNAL_d205b36e_4_k_cu_69a325db_75114cute7productE,(_ZN39_INTERNAL_d205b36e_4_k_cu_69a325db_75114cuda3std3__45__cpo3endE - _ZN39_INTERNAL_d205b36e_4_k_cu_69a325db_75114cute7productE)
_ZN39_INTERNAL_d205b36e_4_k_cu_69a325db_75114cute7productE:
	.zero		1
	.type		_ZN39_INTERNAL_d205b36e_4_k_cu_69a325db_75114cuda3std3__45__cpo3endE,@object
	.size		_ZN39_INTERNAL_d205b36e_4_k_cu_69a325db_75114cuda3std3__45__cpo3endE,(_ZN39_INTERNAL_d205b36e_4_k_cu_69a325db_75114cuda3std3__419piecewise_constructE - _ZN39_INTERNAL_d205b36e_4_k_cu_69a325db_75114cuda3std3__45__cpo3endE)
_ZN39_INTERNAL_d205b36e_4_k_cu_69a325db_75114cuda3std3__45__cpo3endE:
	.zero		1
	.type		_ZN39_INTERNAL_d205b36e_4_k_cu_69a325db_75114cuda3std3__419piecewise_constructE,@object
	.size		_ZN39_INTERNAL_d205b36e_4_k_cu_69a325db_75114cuda3std3__419piecewise_constructE,(_ZN39_INTERNAL_d205b36e_4_k_cu_69a325db_75114cuda3std3__45__cpo4cendE - _ZN39_INTERNAL_d205b36e_4_k_cu_69a325db_75114cuda3std3__419piecewise_constructE)
_ZN39_INTERNAL_d205b36e_4_k_cu_69a325db_75114cuda3std3__419piecewise_constructE:
	.zero		1
	.type		_ZN39_INTERNAL_d205b36e_4_k_cu_69a325db_75114cuda3std3__45__cpo4cendE,@object
	.size		_ZN39_INTERNAL_d205b36e_4_k_cu_69a325db_75114cuda3std3__45__cpo4cendE,(_ZN39_INTERNAL_d205b36e_4_k_cu_69a325db_75114cuda3std6ranges3__45__cpo4swapE - _ZN39_INTERNAL_d205b36e_4_k_cu_69a325db_75114cuda3std3__45__cpo4cendE)
_ZN39_INTERNAL_d205b36e_4_k_cu_69a325db_75114cuda3std3__45__cpo4cendE:
	.zero		1
	.type		_ZN39_INTERNAL_d205b36e_4_k_cu_69a325db_75114cuda3std6ranges3__45__cpo4swapE,@object
	.size		_ZN39_INTERNAL_d205b36e_4_k_cu_69a325db_75114cuda3std6ranges3__45__cpo4swapE,(.L_10 - _ZN39_INTERNAL_d205b36e_4_k_cu_69a325db_75114cuda3std6ranges3__45__cpo4swapE)
_ZN39_INTERNAL_d205b36e_4_k_cu_69a325db_75114cuda3std6ranges3__45__cpo4swapE:
	.zero		1
.L_10:


//--------------------- .nv.constant0._ZN7cutlass13device_kernelINS_4gemm6kernel13GemmUniversalIN4cute5tupleIJiiiiEEENS1_10collective13CollectiveMmaINS1_35MainloopSm100TmaUmmaWarpSpecializedILi3ELi2ELi4ENS5_IJNS4_1CILi1EEESB_SB_EEEEENS5_IJNSA_ILi64EEENSA_ILi128EEENSA_ILi32EEEEEENS_12float_e4m3_tENS5_IJlSB_lEEESI_SJ_NS4_8TiledMMAINS4_8MMA_AtomIJNS4_10MMA_TraitsINS4_19SM100_MMA_F8F6F4_SSEJSI_SI_fSE_SF_NS4_17integral_constantINS4_4UMMA5MajorELSQ_0EEESR_NSO_INSP_7ScaleInELSS_0EEEST_EEEEEENS4_6LayoutISC_NS5_IJNSA_ILi0EEESX_SX_EEEEENS5_IJNS4_10UnderscoreES10_S10_EEEEENS4_13SM90_TMA_LOADENS4_14ComposedLayoutINS4_7SwizzleILi1ELi4ELi3EEENS4_18smem_ptr_flag_bitsILi8EEENSW_INS5_IJNSA_ILi8EEESG_EEENS5_IJSG_SB_EEEEEEEvNS4_8identityES13_S1D_vS1E_EENS_8epilogue10collective18CollectiveEpilogueINS1G_23Sm100TmaWarpSpecializedILi2ELi2ELi32ELb0ELb0EEEJSH_NS5_IJNSW_ISE_SB_EES1L_EEESI_SJ_SI_SJ_NS1G_6fusion15FusionCallbacksIS1K_NS1N_17LinearCombinationISI_fSI_fLNS_15FloatRoundStyleE2EEESH_S1M_JEEENS4_5SM1004TMEM4LOAD26SM100_TMEM_LOAD_16dp32b32xES13_NS14_INS15_ILi2ELi4ELi3EEES18_NSW_INS5_IJS19_SE_EEENS5_IJSE_SB_EEEEEEENS4_39AutoVectorizingCopyWithAssumedAlignmentILi128EEENS4_14SM90_TMA_STOREES21_S23_S23_EEEvvEEEEvNT_6ParamsE --------------------------
	.section	.nv.constant0._ZN7cutlass13device_kernelINS_4gemm6kernel13GemmUniversalIN4cute5tupleIJiiiiEEENS1_10collective13CollectiveMmaINS1_35MainloopSm100TmaUmmaWarpSpecializedILi3ELi2ELi4ENS5_IJNS4_1CILi1EEESB_SB_EEEEENS5_IJNSA_ILi64EEENSA_ILi128EEENSA_ILi32EEEEEENS_12float_e4m3_tENS5_IJlSB_lEEESI_SJ_NS4_8TiledMMAINS4_8MMA_AtomIJNS4_10MMA_TraitsINS4_19SM100_MMA_F8F6F4_SSEJSI_SI_fSE_SF_NS4_17integral_constantINS4_4UMMA5MajorELSQ_0EEESR_NSO_INSP_7ScaleInELSS_0EEEST_EEEEEENS4_6LayoutISC_NS5_IJNSA_ILi0EEESX_SX_EEEEENS5_IJNS4_10UnderscoreES10_S10_EEEEENS4_13SM90_TMA_LOADENS4_14ComposedLayoutINS4_7SwizzleILi1ELi4ELi3EEENS4_18smem_ptr_flag_bitsILi8EEENSW_INS5_IJNSA_ILi8EEESG_EEENS5_IJSG_SB_EEEEEEEvNS4_8identityES13_S1D_vS1E_EENS_8epilogue10collective18CollectiveEpilogueINS1G_23Sm100TmaWarpSpecializedILi2ELi2ELi32ELb0ELb0EEEJSH_NS5_IJNSW_ISE_SB_EES1L_EEESI_SJ_SI_SJ_NS1G_6fusion15FusionCallbacksIS1K_NS1N_17LinearCombinationISI_fSI_fLNS_15FloatRoundStyleE2EEESH_S1M_JEEENS4_5SM1004TMEM4LOAD26SM100_TMEM_LOAD_16dp32b32xES13_NS14_INS15_ILi2ELi4ELi3EEES18_NSW_INS5_IJS19_SE_EEENS5_IJSE_SB_EEEEEEENS4_39AutoVectorizingCopyWithAssumedAlignmentILi128EEENS4_14SM90_TMA_STOREES21_S23_S23_EEEvvEEEEvNT_6ParamsE,"a",@progbits
	.sectionflags	@""
	.align	4
.nv.constant0._ZN7cutlass13device_kernelINS_4gemm6kernel13GemmUniversalIN4cute5tupleIJiiiiEEENS1_10collective13CollectiveMmaINS1_35MainloopSm100TmaUmmaWarpSpecializedILi3ELi2ELi4ENS5_IJNS4_1CILi1EEESB_SB_EEEEENS5_IJNSA_ILi64EEENSA_ILi128EEENSA_ILi32EEEEEENS_12float_e4m3_tENS5_IJlSB_lEEESI_SJ_NS4_8TiledMMAINS4_8MMA_AtomIJNS4_10MMA_TraitsINS4_19SM100_MMA_F8F6F4_SSEJSI_SI_fSE_SF_NS4_17integral_constantINS4_4UMMA5MajorELSQ_0EEESR_NSO_INSP_7ScaleInELSS_0EEEST_EEEEEENS4_6LayoutISC_NS5_IJNSA_ILi0EEESX_SX_EEEEENS5_IJNS4_10UnderscoreES10_S10_EEEEENS4_13SM90_TMA_LOADENS4_14ComposedLayoutINS4_7SwizzleILi1ELi4ELi3EEENS4_18smem_ptr_flag_bitsILi8EEENSW_INS5_IJNSA_ILi8EEESG_EEENS5_IJSG_SB_EEEEEEEvNS4_8identityES13_S1D_vS1E_EENS_8epilogue10collective18CollectiveEpilogueINS1G_23Sm100TmaWarpSpecializedILi2ELi2ELi32ELb0ELb0EEEJSH_NS5_IJNSW_ISE_SB_EES1L_EEESI_SJ_SI_SJ_NS1G_6fusion15FusionCallbacksIS1K_NS1N_17LinearCombinationISI_fSI_fLNS_15FloatRoundStyleE2EEESH_S1M_JEEENS4_5SM1004TMEM4LOAD26SM100_TMEM_LOAD_16dp32b32xES13_NS14_INS15_ILi2ELi4ELi3EEES18_NSW_INS5_IJS19_SE_EEENS5_IJSE_SB_EEEEEEENS4_39AutoVectorizingCopyWithAssumedAlignmentILi128EEENS4_14SM90_TMA_STOREES21_S23_S23_EEEvvEEEEvNT_6ParamsE:
	.zero		2944


//--------------------- SYMBOLS --------------------------

	.type		.nv.reservedSmem.offset0,@object
	.size		.nv.reservedSmem.offset0,0x4
	.type		.nv.reservedSmem.cap,@object
	.size		.nv.reservedSmem.cap,0x4
	.type		__assertfail,@function
